//
// Generated by NVIDIA NVVM Compiler
//
// Compiler Build ID: CL-36424714
// Cuda compilation tools, release 13.0, V13.0.88
// Based on NVVM 20.0.0
//

.version 9.0
.target sm_100
.address_size 64

	// .globl	_Z17devTrianglesCountPiS_iiS_i
// _ZZ17devTrianglesCountPiS_iiS_iE13sh_group_rows has been demoted
// _ZZ17devTrianglesCountPiS_iiS_iE9start_row has been demoted
// _ZZ17devTrianglesCountPiS_iiS_iE7end_row has been demoted
// _ZZ17devTrianglesCountPiS_iiS_iE3len has been demoted
// _ZZ17devTrianglesCountPiS_iiS_iE7row_ptr has been demoted
// _ZZ17devTrianglesCountPiS_iiS_iE11current_row has been demoted
// _ZZ17devTrianglesCountPiS_iiS_iE6sh_len has been demoted
// _ZZ17devTrianglesCountPiS_iiS_iE6sh_ptr has been demoted
// _ZZ17devTrianglesCountPiS_iiS_iE7sh_cols has been demoted
// _ZZ17devTrianglesCountPiS_iiS_iE6sh_sum has been demoted

.visible .entry _Z17devTrianglesCountPiS_iiS_i(
	.param .u64 .ptr .align 1 _Z17devTrianglesCountPiS_iiS_i_param_0,
	.param .u64 .ptr .align 1 _Z17devTrianglesCountPiS_iiS_i_param_1,
	.param .u32 _Z17devTrianglesCountPiS_iiS_i_param_2,
	.param .u32 _Z17devTrianglesCountPiS_iiS_i_param_3,
	.param .u64 .ptr .align 1 _Z17devTrianglesCountPiS_iiS_i_param_4,
	.param .u32 _Z17devTrianglesCountPiS_iiS_i_param_5
)
{
	.reg .pred 	%p<61>;
	.reg .b32 	%r<472>;
	.reg .b64 	%rd<40>;
	// demoted variable
	.shared .align 4 .u32 _ZZ17devTrianglesCountPiS_iiS_iE13sh_group_rows;
	// demoted variable
	.shared .align 4 .b8 _ZZ17devTrianglesCountPiS_iiS_iE9start_row[64];
	// demoted variable
	.shared .align 4 .b8 _ZZ17devTrianglesCountPiS_iiS_iE7end_row[64];
	// demoted variable
	.shared .align 4 .b8 _ZZ17devTrianglesCountPiS_iiS_iE3len[64];
	// demoted variable
	.shared .align 8 .u64 _ZZ17devTrianglesCountPiS_iiS_iE7row_ptr;
	// demoted variable
	.shared .align 4 .b8 _ZZ17devTrianglesCountPiS_iiS_iE11current_row[256];
	// demoted variable
	.shared .align 4 .b8 _ZZ17devTrianglesCountPiS_iiS_iE6sh_len[256];
	// demoted variable
	.shared .align 8 .b8 _ZZ17devTrianglesCountPiS_iiS_iE6sh_ptr[512];
	// demoted variable
	.shared .align 4 .b8 _ZZ17devTrianglesCountPiS_iiS_iE7sh_cols[16384];
	// demoted variable
	.shared .align 4 .b8 _ZZ17devTrianglesCountPiS_iiS_iE6sh_sum[256];
	ld.param.u64 	%rd7, [_Z17devTrianglesCountPiS_iiS_i_param_0];
	ld.param.u64 	%rd9, [_Z17devTrianglesCountPiS_iiS_i_param_1];
	ld.param.u32 	%r442, [_Z17devTrianglesCountPiS_iiS_i_param_2];
	ld.param.u32 	%r172, [_Z17devTrianglesCountPiS_iiS_i_param_3];
	ld.param.u64 	%rd8, [_Z17devTrianglesCountPiS_iiS_i_param_4];
	ld.param.u32 	%r173, [_Z17devTrianglesCountPiS_iiS_i_param_5];
	cvta.to.global.u64 	%rd1, %rd9;
	mov.u32 	%r174, %ctaid.x;
	mov.u32 	%r175, %nctaid.y;
	mov.u32 	%r176, %nctaid.z;
	mov.u32 	%r177, %ctaid.y;
	mov.u32 	%r178, %ctaid.z;
	mad.lo.s32 	%r179, %r174, %r175, %r177;
	mad.lo.s32 	%r1, %r179, %r176, %r178;
	mov.u32 	%r2, %tid.x;
	mul.lo.s32 	%r3, %r173, %r1;
	setp.ge.s32 	%p1, %r3, %r172;
	@%p1 bra 	$L__BB0_111;
	shl.b32 	%r180, %r2, 2;
	mov.u32 	%r181, _ZZ17devTrianglesCountPiS_iiS_iE6sh_sum;
	add.s32 	%r4, %r181, %r180;
	mov.b32 	%r182, 0;
	st.shared.u32 	[%r4], %r182;
	mov.u32 	%r183, _ZZ17devTrianglesCountPiS_iiS_iE7end_row;
	add.s32 	%r184, %r183, %r180;
	st.shared.u32 	[%r184], %r182;
	mov.u32 	%r185, _ZZ17devTrianglesCountPiS_iiS_iE9start_row;
	add.s32 	%r186, %r185, %r180;
	st.shared.u32 	[%r186], %r182;
	bar.sync 	0;
	mov.u32 	%r187, _ZZ17devTrianglesCountPiS_iiS_iE6sh_len;
	add.s32 	%r5, %r187, %r180;
	st.shared.u32 	[%r5], %r182;
	setp.ne.s32 	%p2, %r2, 0;
	@%p2 bra 	$L__BB0_60;
	add.s32 	%r188, %r173, -1;
	st.shared.u32 	[_ZZ17devTrianglesCountPiS_iiS_iE13sh_group_rows], %r188;
	setp.lt.s32 	%p3, %r173, 1;
	@%p3 bra 	$L__BB0_59;
	add.s32 	%r6, %r172, -1;
	and.b32  	%r7, %r173, 7;
	setp.lt.u32 	%p4, %r173, 8;
	mov.b32 	%r433, 0;
	@%p4 bra 	$L__BB0_30;
	and.b32  	%r433, %r173, 2147483640;
	mov.b32 	%r409, 0;
$L__BB0_5:
	.pragma "nounroll";
	add.s32 	%r10, %r409, %r3;
	mul.wide.s32 	%rd10, %r10, 4;
	add.s64 	%rd2, %rd1, %rd10;
	ld.global.u32 	%r11, [%rd2];
	shl.b32 	%r191, %r409, 2;
	add.s32 	%r12, %r185, %r191;
	st.shared.u32 	[%r12], %r11;
	setp.ne.s32 	%p5, %r10, %r6;
	@%p5 bra 	$L__BB0_7;
	add.s32 	%r193, %r409, -1;
	st.shared.u32 	[_ZZ17devTrianglesCountPiS_iiS_iE13sh_group_rows], %r193;
	ld.global.u32 	%r410, [%rd2+4];
	mov.u32 	%r411, %r442;
	bra.uni 	$L__BB0_8;
$L__BB0_7:
	ld.global.u32 	%r410, [%rd2+4];
	mov.u32 	%r411, %r410;
$L__BB0_8:
	shl.b32 	%r194, %r409, 2;
	add.s32 	%r17, %r183, %r194;
	st.shared.u32 	[%r17], %r411;
	sub.s32 	%r196, %r411, %r11;
	mov.u32 	%r197, _ZZ17devTrianglesCountPiS_iiS_iE3len;
	add.s32 	%r18, %r197, %r194;
	st.shared.u32 	[%r18], %r196;
	st.shared.u32 	[%r12+4], %r410;
	add.s32 	%r198, %r172, -2;
	setp.eq.s32 	%p6, %r10, %r198;
	@%p6 bra 	$L__BB0_10;
	ld.global.u32 	%r412, [%rd2+8];
	mov.u32 	%r413, %r412;
	bra.uni 	$L__BB0_11;
$L__BB0_10:
	st.shared.u32 	[_ZZ17devTrianglesCountPiS_iiS_iE13sh_group_rows], %r409;
	ld.global.u32 	%r412, [%rd2+8];
	mov.u32 	%r413, %r442;
$L__BB0_11:
	st.shared.u32 	[%r17+4], %r413;
	sub.s32 	%r199, %r413, %r410;
	st.shared.u32 	[%r18+4], %r199;
	st.shared.u32 	[%r12+8], %r412;
	add.s32 	%r200, %r172, -3;
	setp.eq.s32 	%p7, %r10, %r200;
	@%p7 bra 	$L__BB0_13;
	ld.global.u32 	%r414, [%rd2+12];
	mov.u32 	%r415, %r414;
	bra.uni 	$L__BB0_14;
$L__BB0_13:
	add.s32 	%r201, %r409, 1;
	st.shared.u32 	[_ZZ17devTrianglesCountPiS_iiS_iE13sh_group_rows], %r201;
	ld.global.u32 	%r414, [%rd2+12];
	mov.u32 	%r415, %r442;
$L__BB0_14:
	st.shared.u32 	[%r17+8], %r415;
	sub.s32 	%r202, %r415, %r412;
	st.shared.u32 	[%r18+8], %r202;
	st.shared.u32 	[%r12+12], %r414;
	add.s32 	%r203, %r172, -4;
	setp.eq.s32 	%p8, %r10, %r203;
	@%p8 bra 	$L__BB0_16;
	ld.global.u32 	%r416, [%rd2+16];
	mov.u32 	%r417, %r416;
	bra.uni 	$L__BB0_17;
$L__BB0_16:
	add.s32 	%r204, %r409, 2;
	st.shared.u32 	[_ZZ17devTrianglesCountPiS_iiS_iE13sh_group_rows], %r204;
	ld.global.u32 	%r416, [%rd2+16];
	mov.u32 	%r417, %r442;
$L__BB0_17:
	st.shared.u32 	[%r17+12], %r417;
	sub.s32 	%r205, %r417, %r414;
	st.shared.u32 	[%r18+12], %r205;
	st.shared.u32 	[%r12+16], %r416;
	add.s32 	%r206, %r172, -5;
	setp.eq.s32 	%p9, %r10, %r206;
	@%p9 bra 	$L__BB0_19;
	ld.global.u32 	%r418, [%rd2+20];
	mov.u32 	%r419, %r418;
	bra.uni 	$L__BB0_20;
$L__BB0_19:
	add.s32 	%r207, %r409, 3;
	st.shared.u32 	[_ZZ17devTrianglesCountPiS_iiS_iE13sh_group_rows], %r207;
	ld.global.u32 	%r418, [%rd2+20];
	mov.u32 	%r419, %r442;
$L__BB0_20:
	st.shared.u32 	[%r17+16], %r419;
	sub.s32 	%r208, %r419, %r416;
	st.shared.u32 	[%r18+16], %r208;
	st.shared.u32 	[%r12+20], %r418;
	add.s32 	%r209, %r172, -6;
	setp.eq.s32 	%p10, %r10, %r209;
	@%p10 bra 	$L__BB0_22;
	ld.global.u32 	%r420, [%rd2+24];
	mov.u32 	%r421, %r420;
	bra.uni 	$L__BB0_23;
$L__BB0_22:
	add.s32 	%r210, %r409, 4;
	st.shared.u32 	[_ZZ17devTrianglesCountPiS_iiS_iE13sh_group_rows], %r210;
	ld.global.u32 	%r420, [%rd2+24];
	mov.u32 	%r421, %r442;
$L__BB0_23:
	st.shared.u32 	[%r17+20], %r421;
	sub.s32 	%r211, %r421, %r418;
	st.shared.u32 	[%r18+20], %r211;
	st.shared.u32 	[%r12+24], %r420;
	add.s32 	%r212, %r172, -7;
	setp.eq.s32 	%p11, %r10, %r212;
	@%p11 bra 	$L__BB0_25;
	ld.global.u32 	%r422, [%rd2+28];
	mov.u32 	%r423, %r422;
	bra.uni 	$L__BB0_26;
$L__BB0_25:
	add.s32 	%r213, %r409, 5;
	st.shared.u32 	[_ZZ17devTrianglesCountPiS_iiS_iE13sh_group_rows], %r213;
	ld.global.u32 	%r422, [%rd2+28];
	mov.u32 	%r423, %r442;
$L__BB0_26:
	st.shared.u32 	[%r17+24], %r423;
	sub.s32 	%r214, %r423, %r420;
	st.shared.u32 	[%r18+24], %r214;
	st.shared.u32 	[%r12+28], %r422;
	add.s32 	%r215, %r172, -8;
	setp.eq.s32 	%p12, %r10, %r215;
	@%p12 bra 	$L__BB0_28;
	ld.global.u32 	%r424, [%rd2+32];
	bra.uni 	$L__BB0_29;
$L__BB0_28:
	add.s32 	%r216, %r409, 6;
	st.shared.u32 	[_ZZ17devTrianglesCountPiS_iiS_iE13sh_group_rows], %r216;
	mov.u32 	%r424, %r442;
$L__BB0_29:
	st.shared.u32 	[%r17+28], %r424;
	sub.s32 	%r217, %r424, %r422;
	st.shared.u32 	[%r18+28], %r217;
	add.s32 	%r409, %r409, 8;
	setp.ne.s32 	%p13, %r409, %r433;
	@%p13 bra 	$L__BB0_5;
$L__BB0_30:
	setp.eq.s32 	%p14, %r7, 0;
	@%p14 bra 	$L__BB0_59;
	and.b32  	%r47, %r173, 3;
	setp.lt.u32 	%p15, %r7, 4;
	@%p15 bra 	$L__BB0_45;
	add.s32 	%r48, %r433, %r3;
	mul.wide.s32 	%rd11, %r48, 4;
	add.s64 	%rd3, %rd1, %rd11;
	ld.global.u32 	%r49, [%rd3];
	shl.b32 	%r218, %r433, 2;
	add.s32 	%r50, %r185, %r218;
	st.shared.u32 	[%r50], %r49;
	setp.eq.s32 	%p16, %r48, %r6;
	@%p16 bra 	$L__BB0_34;
	ld.global.u32 	%r426, [%rd3+4];
	mov.u32 	%r427, %r426;
	bra.uni 	$L__BB0_35;
$L__BB0_34:
	add.s32 	%r220, %r433, -1;
	st.shared.u32 	[_ZZ17devTrianglesCountPiS_iiS_iE13sh_group_rows], %r220;
	ld.global.u32 	%r426, [%rd3+4];
	mov.u32 	%r427, %r442;
$L__BB0_35:
	mov.u32 	%r222, _ZZ17devTrianglesCountPiS_iiS_iE7end_row;
	add.s32 	%r55, %r222, %r218;
	st.shared.u32 	[%r55], %r427;
	sub.s32 	%r223, %r427, %r49;
	mov.u32 	%r224, _ZZ17devTrianglesCountPiS_iiS_iE3len;
	add.s32 	%r56, %r224, %r218;
	st.shared.u32 	[%r56], %r223;
	st.shared.u32 	[%r50+4], %r426;
	add.s32 	%r225, %r172, -2;
	setp.eq.s32 	%p17, %r48, %r225;
	@%p17 bra 	$L__BB0_37;
	ld.global.u32 	%r428, [%rd3+8];
	mov.u32 	%r429, %r428;
	bra.uni 	$L__BB0_38;
$L__BB0_37:
	st.shared.u32 	[_ZZ17devTrianglesCountPiS_iiS_iE13sh_group_rows], %r433;
	ld.global.u32 	%r428, [%rd3+8];
	mov.u32 	%r429, %r442;
$L__BB0_38:
	st.shared.u32 	[%r55+4], %r429;
	sub.s32 	%r226, %r429, %r426;
	st.shared.u32 	[%r56+4], %r226;
	st.shared.u32 	[%r50+8], %r428;
	add.s32 	%r227, %r172, -3;
	setp.eq.s32 	%p18, %r48, %r227;
	@%p18 bra 	$L__BB0_40;
	ld.global.u32 	%r430, [%rd3+12];
	mov.u32 	%r431, %r430;
	bra.uni 	$L__BB0_41;
$L__BB0_40:
	add.s32 	%r228, %r433, 1;
	st.shared.u32 	[_ZZ17devTrianglesCountPiS_iiS_iE13sh_group_rows], %r228;
	ld.global.u32 	%r430, [%rd3+12];
	mov.u32 	%r431, %r442;
$L__BB0_41:
	st.shared.u32 	[%r55+8], %r431;
	sub.s32 	%r229, %r431, %r428;
	st.shared.u32 	[%r56+8], %r229;
	st.shared.u32 	[%r50+12], %r430;
	add.s32 	%r230, %r172, -4;
	setp.eq.s32 	%p19, %r48, %r230;
	@%p19 bra 	$L__BB0_43;
	ld.global.u32 	%r432, [%rd3+16];
	bra.uni 	$L__BB0_44;
$L__BB0_43:
	add.s32 	%r231, %r433, 2;
	st.shared.u32 	[_ZZ17devTrianglesCountPiS_iiS_iE13sh_group_rows], %r231;
	mov.u32 	%r432, %r442;
$L__BB0_44:
	st.shared.u32 	[%r55+12], %r432;
	sub.s32 	%r232, %r432, %r430;
	st.shared.u32 	[%r56+12], %r232;
	add.s32 	%r433, %r433, 4;
$L__BB0_45:
	setp.eq.s32 	%p20, %r47, 0;
	@%p20 bra 	$L__BB0_59;
	setp.eq.s32 	%p21, %r47, 1;
	@%p21 bra 	$L__BB0_54;
	add.s32 	%r69, %r433, %r3;
	mul.wide.s32 	%rd12, %r69, 4;
	add.s64 	%rd4, %rd1, %rd12;
	ld.global.u32 	%r70, [%rd4];
	shl.b32 	%r233, %r433, 2;
	add.s32 	%r71, %r185, %r233;
	st.shared.u32 	[%r71], %r70;
	setp.eq.s32 	%p22, %r69, %r6;
	@%p22 bra 	$L__BB0_49;
	ld.global.u32 	%r434, [%rd4+4];
	mov.u32 	%r435, %r434;
	bra.uni 	$L__BB0_50;
$L__BB0_49:
	add.s32 	%r235, %r433, -1;
	st.shared.u32 	[_ZZ17devTrianglesCountPiS_iiS_iE13sh_group_rows], %r235;
	ld.global.u32 	%r434, [%rd4+4];
	mov.u32 	%r435, %r442;
$L__BB0_50:
	mov.u32 	%r237, _ZZ17devTrianglesCountPiS_iiS_iE7end_row;
	add.s32 	%r76, %r237, %r233;
	st.shared.u32 	[%r76], %r435;
	sub.s32 	%r238, %r435, %r70;
	mov.u32 	%r239, _ZZ17devTrianglesCountPiS_iiS_iE3len;
	add.s32 	%r77, %r239, %r233;
	st.shared.u32 	[%r77], %r238;
	st.shared.u32 	[%r71+4], %r434;
	add.s32 	%r240, %r172, -2;
	setp.eq.s32 	%p23, %r69, %r240;
	@%p23 bra 	$L__BB0_52;
	ld.global.u32 	%r436, [%rd4+8];
	bra.uni 	$L__BB0_53;
$L__BB0_52:
	st.shared.u32 	[_ZZ17devTrianglesCountPiS_iiS_iE13sh_group_rows], %r433;
	mov.u32 	%r436, %r442;
$L__BB0_53:
	st.shared.u32 	[%r76+4], %r436;
	sub.s32 	%r241, %r436, %r434;
	st.shared.u32 	[%r77+4], %r241;
	add.s32 	%r433, %r433, 2;
$L__BB0_54:
	and.b32  	%r242, %r173, 1;
	setp.eq.b32 	%p24, %r242, 1;
	not.pred 	%p25, %p24;
	@%p25 bra 	$L__BB0_59;
	add.s32 	%r243, %r433, %r3;
	mul.wide.s32 	%rd13, %r243, 4;
	add.s64 	%rd5, %rd1, %rd13;
	ld.global.u32 	%r82, [%rd5];
	shl.b32 	%r244, %r433, 2;
	add.s32 	%r246, %r185, %r244;
	st.shared.u32 	[%r246], %r82;
	setp.eq.s32 	%p26, %r243, %r6;
	@%p26 bra 	$L__BB0_57;
	ld.global.u32 	%r438, [%rd5+4];
	bra.uni 	$L__BB0_58;
$L__BB0_57:
	add.s32 	%r247, %r433, -1;
	st.shared.u32 	[_ZZ17devTrianglesCountPiS_iiS_iE13sh_group_rows], %r247;
	mov.u32 	%r438, %r442;
$L__BB0_58:
	mov.u32 	%r249, _ZZ17devTrianglesCountPiS_iiS_iE7end_row;
	add.s32 	%r250, %r249, %r244;
	st.shared.u32 	[%r250], %r438;
	sub.s32 	%r251, %r438, %r82;
	mov.u32 	%r252, _ZZ17devTrianglesCountPiS_iiS_iE3len;
	add.s32 	%r253, %r252, %r244;
	st.shared.u32 	[%r253], %r251;
$L__BB0_59:
	ld.shared.u32 	%r254, [_ZZ17devTrianglesCountPiS_iiS_iE9start_row];
	mul.wide.s32 	%rd14, %r254, 4;
	add.s64 	%rd15, %rd7, %rd14;
	st.shared.u64 	[_ZZ17devTrianglesCountPiS_iiS_iE7row_ptr], %rd15;
$L__BB0_60:
	bar.sync 	0;
	ld.shared.u32 	%r255, [_ZZ17devTrianglesCountPiS_iiS_iE13sh_group_rows];
	shl.b32 	%r256, %r255, 2;
	add.s32 	%r258, %r183, %r256;
	ld.shared.u32 	%r259, [%r258];
	ld.shared.u32 	%r260, [_ZZ17devTrianglesCountPiS_iiS_iE9start_row];
	sub.s32 	%r261, %r259, %r260;
	setp.ge.s32 	%p27, %r2, %r261;
	mov.u32 	%r263, _ZZ17devTrianglesCountPiS_iiS_iE11current_row;
	add.s32 	%r85, %r263, %r180;
	@%p27 bra 	$L__BB0_62;
	ld.shared.u64 	%rd16, [_ZZ17devTrianglesCountPiS_iiS_iE7row_ptr];
	mul.wide.u32 	%rd17, %r2, 4;
	add.s64 	%rd18, %rd16, %rd17;
	ld.u32 	%r264, [%rd18];
	st.shared.u32 	[%r85], %r264;
$L__BB0_62:
	bar.sync 	0;
	ld.shared.u32 	%r86, [_ZZ17devTrianglesCountPiS_iiS_iE13sh_group_rows];
	setp.lt.s32 	%p28, %r86, 0;
	mov.b32 	%r441, -1;
	mov.b32 	%r440, 0;
	@%p28 bra 	$L__BB0_68;
	mov.b32 	%r439, 0;
	ld.shared.u32 	%r87, [_ZZ17devTrianglesCountPiS_iiS_iE9start_row];
$L__BB0_64:
	shl.b32 	%r268, %r439, 2;
	add.s32 	%r89, %r183, %r268;
	ld.shared.u32 	%r270, [%r89];
	sub.s32 	%r271, %r270, %r87;
	setp.ge.s32 	%p29, %r2, %r271;
	@%p29 bra 	$L__BB0_67;
	setp.eq.s32 	%p31, %r439, 0;
	mov.b32 	%r440, 0;
	mov.u32 	%r441, %r440;
	@%p31 bra 	$L__BB0_68;
	ld.shared.u32 	%r275, [%r89+-4];
	sub.s32 	%r440, %r275, %r87;
	mov.u32 	%r441, %r439;
	bra.uni 	$L__BB0_68;
$L__BB0_67:
	add.s32 	%r91, %r439, 1;
	setp.ne.s32 	%p30, %r439, %r86;
	mov.b32 	%r440, 0;
	mov.u32 	%r439, %r91;
	@%p30 bra 	$L__BB0_64;
$L__BB0_68:
	bar.sync 	0;
	setp.lt.s32 	%p32, %r441, 0;
	@%p32 bra 	$L__BB0_72;
	ld.shared.u32 	%r276, [%r85];
	mul.wide.s32 	%rd19, %r276, 4;
	add.s64 	%rd6, %rd1, %rd19;
	ld.global.u32 	%r94, [%rd6];
	add.s32 	%r277, %r172, -1;
	setp.eq.s32 	%p33, %r276, %r277;
	@%p33 bra 	$L__BB0_71;
	ld.global.u32 	%r442, [%rd6+4];
$L__BB0_71:
	sub.s32 	%r278, %r442, %r94;
	st.shared.u32 	[%r5], %r278;
	mul.wide.s32 	%rd20, %r94, 4;
	add.s64 	%rd21, %rd7, %rd20;
	shl.b32 	%r279, %r2, 3;
	mov.u32 	%r280, _ZZ17devTrianglesCountPiS_iiS_iE6sh_ptr;
	add.s32 	%r281, %r280, %r279;
	st.shared.u64 	[%r281], %rd21;
$L__BB0_72:
	bar.sync 	0;
	ld.shared.u32 	%r282, [_ZZ17devTrianglesCountPiS_iiS_iE13sh_group_rows];
	shl.b32 	%r283, %r282, 2;
	add.s32 	%r285, %r183, %r283;
	ld.shared.u32 	%r97, [%r285];
	ld.shared.u32 	%r98, [_ZZ17devTrianglesCountPiS_iiS_iE9start_row];
	setp.le.s32 	%p34, %r97, %r98;
	@%p34 bra 	$L__BB0_89;
	sub.s32 	%r287, %r97, %r98;
	max.s32 	%r99, %r287, 1;
	and.b32  	%r100, %r99, 3;
	setp.lt.s32 	%p35, %r287, 4;
	mov.b32 	%r447, 0;
	@%p35 bra 	$L__BB0_84;
	and.b32  	%r447, %r99, 2147483644;
	neg.s32 	%r446, %r447;
	mov.u32 	%r291, _ZZ17devTrianglesCountPiS_iiS_iE7sh_cols;
	add.s32 	%r292, %r180, %r291;
	add.s32 	%r443, %r292, 512;
	mov.u32 	%r293, _ZZ17devTrianglesCountPiS_iiS_iE6sh_len;
	add.s32 	%r445, %r293, 8;
	mov.u32 	%r294, _ZZ17devTrianglesCountPiS_iiS_iE6sh_ptr;
	add.s32 	%r444, %r294, 16;
	mul.wide.u32 	%rd23, %r2, 4;
$L__BB0_75:
	ld.shared.u32 	%r295, [%r445+-8];
	setp.ge.s32 	%p36, %r2, %r295;
	@%p36 bra 	$L__BB0_77;
	ld.shared.u64 	%rd22, [%r444+-16];
	add.s64 	%rd24, %rd22, %rd23;
	ld.u32 	%r296, [%rd24];
	st.shared.u32 	[%r443+-512], %r296;
$L__BB0_77:
	ld.shared.u32 	%r297, [%r445+-4];
	setp.ge.s32 	%p37, %r2, %r297;
	@%p37 bra 	$L__BB0_79;
	ld.shared.u64 	%rd25, [%r444+-8];
	add.s64 	%rd27, %rd25, %rd23;
	ld.u32 	%r298, [%rd27];
	st.shared.u32 	[%r443+-256], %r298;
$L__BB0_79:
	ld.shared.u32 	%r299, [%r445];
	setp.ge.s32 	%p38, %r2, %r299;
	@%p38 bra 	$L__BB0_81;
	ld.shared.u64 	%rd28, [%r444];
	add.s64 	%rd30, %rd28, %rd23;
	ld.u32 	%r300, [%rd30];
	st.shared.u32 	[%r443], %r300;
$L__BB0_81:
	ld.shared.u32 	%r301, [%r445+4];
	setp.ge.s32 	%p39, %r2, %r301;
	@%p39 bra 	$L__BB0_83;
	ld.shared.u64 	%rd31, [%r444+8];
	add.s64 	%rd33, %rd31, %rd23;
	ld.u32 	%r302, [%rd33];
	st.shared.u32 	[%r443+256], %r302;
$L__BB0_83:
	add.s32 	%r446, %r446, 4;
	add.s32 	%r445, %r445, 16;
	add.s32 	%r444, %r444, 32;
	add.s32 	%r443, %r443, 1024;
	setp.ne.s32 	%p40, %r446, 0;
	@%p40 bra 	$L__BB0_75;
$L__BB0_84:
	setp.eq.s32 	%p41, %r100, 0;
	@%p41 bra 	$L__BB0_89;
	shl.b32 	%r303, %r447, 8;
	add.s32 	%r305, %r303, %r180;
	mov.u32 	%r306, _ZZ17devTrianglesCountPiS_iiS_iE7sh_cols;
	add.s32 	%r451, %r306, %r305;
	shl.b32 	%r307, %r447, 3;
	mov.u32 	%r308, _ZZ17devTrianglesCountPiS_iiS_iE6sh_ptr;
	add.s32 	%r450, %r308, %r307;
	shl.b32 	%r309, %r447, 2;
	mov.u32 	%r310, _ZZ17devTrianglesCountPiS_iiS_iE6sh_len;
	add.s32 	%r449, %r310, %r309;
	neg.s32 	%r448, %r100;
	mul.wide.u32 	%rd35, %r2, 4;
$L__BB0_86:
	.pragma "nounroll";
	ld.shared.u32 	%r311, [%r449];
	setp.ge.s32 	%p42, %r2, %r311;
	@%p42 bra 	$L__BB0_88;
	ld.shared.u64 	%rd34, [%r450];
	add.s64 	%rd36, %rd34, %rd35;
	ld.u32 	%r312, [%rd36];
	st.shared.u32 	[%r451], %r312;
$L__BB0_88:
	add.s32 	%r451, %r451, 256;
	add.s32 	%r450, %r450, 8;
	add.s32 	%r449, %r449, 4;
	add.s32 	%r448, %r448, 1;
	setp.ne.s32 	%p43, %r448, 0;
	@%p43 bra 	$L__BB0_86;
$L__BB0_89:
	setp.lt.s32 	%p44, %r441, 0;
	bar.sync 	0;
	@%p44 bra 	$L__BB0_95;
	shl.b32 	%r314, %r441, 2;
	mov.u32 	%r315, _ZZ17devTrianglesCountPiS_iiS_iE3len;
	add.s32 	%r316, %r315, %r314;
	ld.shared.u32 	%r125, [%r316];
	setp.eq.s32 	%p45, %r125, 0;
	mov.b32 	%r455, 0;
	@%p45 bra 	$L__BB0_94;
	ld.shared.u32 	%r126, [%r5];
	mov.u32 	%r319, _ZZ17devTrianglesCountPiS_iiS_iE7sh_cols;
	add.s32 	%r320, %r319, %r180;
	mad.lo.s32 	%r127, %r2, 252, %r320;
	mov.b32 	%r455, 0;
	mov.u32 	%r453, %r455;
	mov.u32 	%r454, %r455;
$L__BB0_92:
	setp.eq.s32 	%p46, %r453, %r126;
	@%p46 bra 	$L__BB0_94;
	add.s32 	%r321, %r454, %r440;
	shl.b32 	%r322, %r321, 2;
	add.s32 	%r324, %r263, %r322;
	ld.shared.u32 	%r325, [%r324];
	shl.b32 	%r326, %r453, 2;
	add.s32 	%r327, %r127, %r326;
	ld.shared.u32 	%r328, [%r327];
	setp.eq.s32 	%p47, %r325, %r328;
	selp.u32 	%r329, 1, 0, %p47;
	setp.gt.s32 	%p48, %r325, %r328;
	selp.u32 	%r330, 1, 0, %p48;
	setp.lt.s32 	%p49, %r325, %r328;
	selp.u32 	%r331, 1, 0, %p49;
	add.s32 	%r332, %r454, %r329;
	add.s32 	%r454, %r332, %r331;
	add.s32 	%r333, %r453, %r329;
	add.s32 	%r453, %r333, %r330;
	add.s32 	%r455, %r455, %r329;
	setp.ne.s32 	%p50, %r454, %r125;
	@%p50 bra 	$L__BB0_92;
$L__BB0_94:
	st.shared.u32 	[%r4], %r455;
$L__BB0_95:
	setp.ne.s32 	%p51, %r2, 0;
	bar.sync 	0;
	@%p51 bra 	$L__BB0_110;
	ld.shared.u32 	%r335, [_ZZ17devTrianglesCountPiS_iiS_iE13sh_group_rows];
	shl.b32 	%r336, %r335, 2;
	add.s32 	%r338, %r183, %r336;
	ld.shared.u32 	%r135, [%r338];
	ld.shared.u32 	%r136, [_ZZ17devTrianglesCountPiS_iiS_iE9start_row];
	setp.le.s32 	%p52, %r135, %r136;
	mov.b32 	%r471, 0;
	@%p52 bra 	$L__BB0_109;
	sub.s32 	%r341, %r135, %r136;
	max.s32 	%r137, %r341, 1;
	and.b32  	%r138, %r137, 15;
	setp.lt.s32 	%p53, %r341, 16;
	mov.b32 	%r463, 0;
	mov.u32 	%r471, %r463;
	@%p53 bra 	$L__BB0_100;
	and.b32  	%r463, %r137, 2147483632;
	add.s32 	%r456, %r181, 32;
	neg.s32 	%r457, %r463;
	mov.b32 	%r471, 0;
$L__BB0_99:
	.pragma "nounroll";
	ld.shared.u32 	%r345, [%r456+-32];
	add.s32 	%r346, %r345, %r471;
	ld.shared.u32 	%r347, [%r456+-28];
	add.s32 	%r348, %r347, %r346;
	ld.shared.u32 	%r349, [%r456+-24];
	add.s32 	%r350, %r349, %r348;
	ld.shared.u32 	%r351, [%r456+-20];
	add.s32 	%r352, %r351, %r350;
	ld.shared.u32 	%r353, [%r456+-16];
	add.s32 	%r354, %r353, %r352;
	ld.shared.u32 	%r355, [%r456+-12];
	add.s32 	%r356, %r355, %r354;
	ld.shared.u32 	%r357, [%r456+-8];
	add.s32 	%r358, %r357, %r356;
	ld.shared.u32 	%r359, [%r456+-4];
	add.s32 	%r360, %r359, %r358;
	ld.shared.u32 	%r361, [%r456];
	add.s32 	%r362, %r361, %r360;
	ld.shared.u32 	%r363, [%r456+4];
	add.s32 	%r364, %r363, %r362;
	ld.shared.u32 	%r365, [%r456+8];
	add.s32 	%r366, %r365, %r364;
	ld.shared.u32 	%r367, [%r456+12];
	add.s32 	%r368, %r367, %r366;
	ld.shared.u32 	%r369, [%r456+16];
	add.s32 	%r370, %r369, %r368;
	ld.shared.u32 	%r371, [%r456+20];
	add.s32 	%r372, %r371, %r370;
	ld.shared.u32 	%r373, [%r456+24];
	add.s32 	%r374, %r373, %r372;
	ld.shared.u32 	%r375, [%r456+28];
	add.s32 	%r471, %r375, %r374;
	add.s32 	%r457, %r457, 16;
	add.s32 	%r456, %r456, 64;
	setp.ne.s32 	%p54, %r457, 0;
	@%p54 bra 	$L__BB0_99;
$L__BB0_100:
	setp.eq.s32 	%p55, %r138, 0;
	@%p55 bra 	$L__BB0_109;
	and.b32  	%r150, %r137, 7;
	setp.lt.u32 	%p56, %r138, 8;
	@%p56 bra 	$L__BB0_103;
	shl.b32 	%r377, %r463, 2;
	add.s32 	%r379, %r181, %r377;
	ld.shared.u32 	%r380, [%r379];
	add.s32 	%r381, %r380, %r471;
	ld.shared.u32 	%r382, [%r379+4];
	add.s32 	%r383, %r382, %r381;
	ld.shared.u32 	%r384, [%r379+8];
	add.s32 	%r385, %r384, %r383;
	ld.shared.u32 	%r386, [%r379+12];
	add.s32 	%r387, %r386, %r385;
	ld.shared.u32 	%r388, [%r379+16];
	add.s32 	%r389, %r388, %r387;
	ld.shared.u32 	%r390, [%r379+20];
	add.s32 	%r391, %r390, %r389;
	ld.shared.u32 	%r392, [%r379+24];
	add.s32 	%r393, %r392, %r391;
	ld.shared.u32 	%r394, [%r379+28];
	add.s32 	%r471, %r394, %r393;
	add.s32 	%r463, %r463, 8;
$L__BB0_103:
	setp.eq.s32 	%p57, %r150, 0;
	@%p57 bra 	$L__BB0_109;
	and.b32  	%r156, %r137, 3;
	setp.lt.u32 	%p58, %r150, 4;
	@%p58 bra 	$L__BB0_106;
	shl.b32 	%r396, %r463, 2;
	add.s32 	%r398, %r181, %r396;
	ld.shared.u32 	%r399, [%r398];
	add.s32 	%r400, %r399, %r471;
	ld.shared.u32 	%r401, [%r398+4];
	add.s32 	%r402, %r401, %r400;
	ld.shared.u32 	%r403, [%r398+8];
	add.s32 	%r404, %r403, %r402;
	ld.shared.u32 	%r405, [%r398+12];
	add.s32 	%r471, %r405, %r404;
	add.s32 	%r463, %r463, 4;
$L__BB0_106:
	setp.eq.s32 	%p59, %r156, 0;
	@%p59 bra 	$L__BB0_109;
	shl.b32 	%r406, %r463, 2;
	add.s32 	%r469, %r181, %r406;
	neg.s32 	%r468, %r156;
$L__BB0_108:
	.pragma "nounroll";
	ld.shared.u32 	%r408, [%r469];
	add.s32 	%r471, %r408, %r471;
	add.s32 	%r469, %r469, 4;
	add.s32 	%r468, %r468, 1;
	setp.ne.s32 	%p60, %r468, 0;
	@%p60 bra 	$L__BB0_108;
$L__BB0_109:
	cvta.to.global.u64 	%rd37, %rd8;
	mul.wide.s32 	%rd38, %r1, 4;
	add.s64 	%rd39, %rd37, %rd38;
	st.global.u32 	[%rd39], %r471;
$L__BB0_110:
	bar.sync 	0;
$L__BB0_111:
	ret;

}


// ===== COMPILED SASS (sm_100) =====

	.target	sm_100

	.elftype	@"ET_EXEC"


//--------------------- .note.nv.tkinfo           --------------------------
	.section	.note.nv.tkinfo,"",@"SHT_NOTE"
	.sectionflags	@"SHF_NOTE_NV_TKINFO"
	.tkinfo
        /*0018*/ 	.word	0x00000002
        /*0030*/ 	.string	""
        /*0030*/ 	.string	"ptxas"
        /*0030*/ 	.string	"Cuda compilation tools, release 13.0, V13.0.88"
        /*0030*/ 	.string	"Build cuda_13.0.r13.0/compiler.36424714_0"
        /*0030*/ 	.string	"-arch sm_100 -m 64 "



//--------------------- .note.nv.cuinfo           --------------------------
	.section	.note.nv.cuinfo,"",@"SHT_NOTE"
	.sectionflags	@"SHF_NOTE_NV_CUINFO"
        /*0018*/ 	.short	0x0002
        /*001a*/ 	.short	0x0064
        /*001c*/ 	.short	0x0082
	.zero		2


//--------------------- .nv.info                  --------------------------
	.section	.nv.info,"",@"SHT_CUDA_INFO"
	.align	4


	//----- nvinfo : EIATTR_REGCOUNT
	.align		4
        /*0000*/ 	.byte	0x04, 0x2f
        /*0002*/ 	.short	(.L_1 - .L_0)
	.align		4
.L_0:
        /*0004*/ 	.word	index@(_Z17devTrianglesCountPiS_iiS_i)
        /*0008*/ 	.word	0x00000020


	//----- nvinfo : EIATTR_FRAME_SIZE
	.align		4
.L_1:
        /*000c*/ 	.byte	0x04, 0x11
        /*000e*/ 	.short	(.L_3 - .L_2)
	.align		4
.L_2:
        /*0010*/ 	.word	index@(_Z17devTrianglesCountPiS_iiS_i)
        /*0014*/ 	.word	0x00000000


	//----- nvinfo : EIATTR_MIN_STACK_SIZE
	.align		4
.L_3:
        /*0018*/ 	.byte	0x04, 0x12
        /*001a*/ 	.short	(.L_5 - .L_4)
	.align		4
.L_4:
        /*001c*/ 	.word	index@(_Z17devTrianglesCountPiS_iiS_i)
        /*0020*/ 	.word	0x00000000
.L_5:


//--------------------- .nv.compat                --------------------------
	.section	.nv.compat,"",@"SHT_CUDA_COMPAT_INFO"
	.align	4
        /*0000*/ 	.byte	0x02, 0x09, 0x00, 0x00, 0x02, 0x02, 0x01, 0x00, 0x02, 0x05, 0x05, 0x00, 0x03, 0x07, 0x01, 0x01
        /*0010*/ 	.byte	0x02, 0x03, 0x00, 0x00, 0x02, 0x06, 0x01, 0x00, 0x04, 0x0b, 0x08, 0x00, 0x09, 0x00, 0x00, 0x00
        /*0020*/ 	.byte	0x00, 0x00, 0x00, 0x00


//--------------------- .nv.info._Z17devTrianglesCountPiS_iiS_i --------------------------
	.section	.nv.info._Z17devTrianglesCountPiS_iiS_i,"",@"SHT_CUDA_INFO"
	.sectionflags	@""
	.align	4


	//----- nvinfo : EIATTR_CUDA_API_VERSION
	.align		4
        /*0000*/ 	.byte	0x04, 0x37
        /*0002*/ 	.short	(.L_7 - .L_6)
.L_6:
        /*0004*/ 	.word	0x00000082


	//----- nvinfo : EIATTR_KPARAM_INFO
	.align		4
.L_7:
        /*0008*/ 	.byte	0x04, 0x17
        /*000a*/ 	.short	(.L_9 - .L_8)
.L_8:
        /*000c*/ 	.word	0x00000000
        /*0010*/ 	.short	0x0005
        /*0012*/ 	.short	0x0020
        /*0014*/ 	.byte	0x00, 0xf0, 0x11, 0x00


	//----- nvinfo : EIATTR_KPARAM_INFO
	.align		4
.L_9:
        /*0018*/ 	.byte	0x04, 0x17
        /*001a*/ 	.short	(.L_11 - .L_10)
.L_10:
        /*001c*/ 	.word	0x00000000
        /*0020*/ 	.short	0x0004
        /*0022*/ 	.short	0x0018
        /*0024*/ 	.byte	0x00, 0xf5, 0x21, 0x00


	//----- nvinfo : EIATTR_KPARAM_INFO
	.align		4
.L_11:
        /*0028*/ 	.byte	0x04, 0x17
        /*002a*/ 	.short	(.L_13 - .L_12)
.L_12:
        /*002c*/ 	.word	0x00000000
        /*0030*/ 	.short	0x0003
        /*0032*/ 	.short	0x0014
        /*0034*/ 	.byte	0x00, 0xf0, 0x11, 0x00


	//----- nvinfo : EIATTR_KPARAM_INFO
	.align		4
.L_13:
        /*0038*/ 	.byte	0x04, 0x17
        /*003a*/ 	.short	(.L_15 - .L_14)
.L_14:
        /*003c*/ 	.word	0x00000000
        /*0040*/ 	.short	0x0002
        /*0042*/ 	.short	0x0010
        /*0044*/ 	.byte	0x00, 0xf0, 0x11, 0x00


	//----- nvinfo : EIATTR_KPARAM_INFO
	.align		4
.L_15:
        /*0048*/ 	.byte	0x04, 0x17
        /*004a*/ 	.short	(.L_17 - .L_16)
.L_16:
        /*004c*/ 	.word	0x00000000
        /*0050*/ 	.short	0x0001
        /*0052*/ 	.short	0x0008
        /*0054*/ 	.byte	0x00, 0xf5, 0x21, 0x00


	//----- nvinfo : EIATTR_KPARAM_INFO
	.align		4
.L_17:
        /*0058*/ 	.byte	0x04, 0x17
        /*005a*/ 	.short	(.L_19 - .L_18)
.L_18:
        /*005c*/ 	.word	0x00000000
        /*0060*/ 	.short	0x0000
        /*0062*/ 	.short	0x0000
        /*0064*/ 	.byte	0x00, 0xf5, 0x21, 0x00


	//----- nvinfo : EIATTR_SPARSE_MMA_MASK
	.align		4
.L_19:
        /*0068*/ 	.byte	0x03, 0x50
        /*006a*/ 	.short	0x0000


	//----- nvinfo : EIATTR_MAXREG_COUNT
	.align		4
        /*006c*/ 	.byte	0x03, 0x1b
        /*006e*/ 	.short	0x00ff


	//----- nvinfo : EIATTR_NUM_BARRIERS
	.align		4
        /*0070*/ 	.byte	0x02, 0x4c
        /*0072*/ 	.byte	0x01
	.zero		1


	//----- nvinfo : EIATTR_MERCURY_ISA_VERSION
	.align		4
        /*0074*/ 	.byte	0x03, 0x5f
        /*0076*/ 	.short	0x0101


	//----- nvinfo : EIATTR_VRC_CTA_INIT_COUNT
	.align		4
        /*0078*/ 	.byte	0x02, 0x4a
	.zero		1
	.zero		1


	//----- nvinfo : EIATTR_EXIT_INSTR_OFFSETS
	.align		4
        /*007c*/ 	.byte	0x04, 0x1c
        /*007e*/ 	.short	(.L_21 - .L_20)


	//   ....[0]....
.L_20:
        /*0080*/ 	.word	0x000000d0


	//   ....[1]....
        /*0084*/ 	.word	0x00003350


	//----- nvinfo : EIATTR_CRS_STACK_SIZE
	.align		4
.L_21:
        /*0088*/ 	.byte	0x04, 0x1e
        /*008a*/ 	.short	(.L_23 - .L_22)
.L_22:
        /*008c*/ 	.word	0x00000000


	//----- nvinfo : EIATTR_CBANK_PARAM_SIZE
	.align		4
.L_23:
        /*0090*/ 	.byte	0x03, 0x19
        /*0092*/ 	.short	0x0024


	//----- nvinfo : EIATTR_PARAM_CBANK
	.align		4
        /*0094*/ 	.byte	0x04, 0x0a
        /*0096*/ 	.short	(.L_25 - .L_24)
	.align		4
.L_24:
        /*0098*/ 	.word	index@(.nv.constant0._Z17devTrianglesCountPiS_iiS_i)
        /*009c*/ 	.short	0x0380
        /*009e*/ 	.short	0x0024


	//----- nvinfo : EIATTR_SW_WAR
	.align		4
.L_25:
        /*00a0*/ 	.byte	0x04, 0x36
        /*00a2*/ 	.short	(.L_27 - .L_26)
.L_26:
        /*00a4*/ 	.word	0x00000008
.L_27:


//--------------------- .nv.callgraph             --------------------------
	.section	.nv.callgraph,"",@"SHT_CUDA_CALLGRAPH"
	.align	4
	.sectionentsize	8
	.align		4
        /*0000*/ 	.word	0x00000000
	.align		4
        /*0004*/ 	.word	0xffffffff
	.align		4
        /*0008*/ 	.word	0x00000000
	.align		4
        /*000c*/ 	.word	0xfffffffe
	.align		4
        /*0010*/ 	.word	0x00000000
	.align		4
        /*0014*/ 	.word	0xfffffffd
	.align		4
        /*0018*/ 	.word	0x00000000
	.align		4
        /*001c*/ 	.word	0xfffffffc


//--------------------- .text._Z17devTrianglesCountPiS_iiS_i --------------------------
	.section	.text._Z17devTrianglesCountPiS_iiS_i,"ax",@progbits
	.align	128
        .global         _Z17devTrianglesCountPiS_iiS_i
        .type           _Z17devTrianglesCountPiS_iiS_i,@function
        .size           _Z17devTrianglesCountPiS_iiS_i,(.L_x_85 - _Z17devTrianglesCountPiS_iiS_i)
        .other          _Z17devTrianglesCountPiS_iiS_i,@"STO_CUDA_ENTRY STV_DEFAULT"
_Z17devTrianglesCountPiS_iiS_i:
.text._Z17devTrianglesCountPiS_iiS_i:
[----:B------:R-:W-:Y:S01]  /*0000*/  LDC R1, c[0x0][0x37c] ;  /* 0x0000df00ff017b82 */ /* 0x000fe20000000800 */
[----:B------:R-:W0:Y:S07]  /*0010*/  S2R R3, SR_CTAID.Z ;  /* 0x0000000000037919 */ /* 0x000e2e0000002700 */
[----:B------:R-:W-:Y:S01]  /*0020*/  S2UR UR4, SR_CTAID.X ;  /* 0x00000000000479c3 */ /* 0x000fe20000002500 */
[----:B------:R-:W1:Y:S01]  /*0030*/  LDCU UR5, c[0x0][0x374] ;  /* 0x00006e80ff0577ac */ /* 0x000e620008000800 */
[----:B------:R-:W2:Y:S06]  /*0040*/  LDCU UR7, c[0x0][0x394] ;  /* 0x00007280ff0777ac */ /* 0x000eac0008000800 */
[----:B------:R-:W1:Y:S08]  /*0050*/  S2UR UR6, SR_CTAID.Y ;  /* 0x00000000000679c3 */ /* 0x000e700000002600 */
[----:B------:R-:W0:Y:S01]  /*0060*/  LDC R0, c[0x0][0x378] ;  /* 0x0000de00ff007b82 */ /* 0x000e220000000800 */
[----:B--2---:R-:W-:-:S07]  /*0070*/  IMAD.U32 R17, RZ, RZ, UR7 ;  /* 0x00000007ff117e24 */ /* 0x004fce000f8e00ff */
[----:B------:R-:W2:Y:S01]  /*0080*/  LDC R21, c[0x0][0x3a0] ;  /* 0x0000e800ff157b82 */ /* 0x000ea20000000800 */
[----:B-1----:R-:W-:-:S06]  /*0090*/  UIMAD UR4, UR4, UR5, UR6 ;  /* 0x00000005040472a4 */ /* 0x002fcc000f8e0206 */
[----:B0-----:R-:W-:-:S04]  /*00a0*/  IMAD R0, R0, UR4, R3 ;  /* 0x0000000400007c24 */ /* 0x001fc8000f8e0203 */
[----:B--2---:R-:W-:-:S05]  /*00b0*/  IMAD R10, R0, R21, RZ ;  /* 0x00000015000a7224 */ /* 0x004fca00078e02ff */
[----:B------:R-:W-:-:S13]  /*00c0*/  ISETP.GE.AND P0, PT, R10, R17, PT ;  /* 0x000000110a00720c */ /* 0x000fda0003f06270 */
[----:B------:R-:W-:Y:S05]  /*00d0*/  @P0 EXIT ;  /* 0x000000000000094d */ /* 0x000fea0003800000 */
[----:B------:R-:W0:Y:S01]  /*00e0*/  S2R R2, SR_TID.X ;  /* 0x0000000000027919 */ /* 0x000e220000002100 */
[----:B------:R-:W1:Y:S01]  /*00f0*/  S2UR UR5, SR_CgaCtaId ;  /* 0x00000000000579c3 */ /* 0x000e620000008800 */
[----:B------:R-:W-:Y:S01]  /*0100*/  UMOV UR4, 0x400 ;  /* 0x0000040000047882 */ /* 0x000fe20000000000 */
[----:B------:R-:W2:Y:S01]  /*0110*/  LDCU.64 UR8, c[0x0][0x358] ;  /* 0x00006b00ff0877ac */ /* 0x000ea20008000a00 */
[----:B------:R-:W-:Y:S01]  /*0120*/  IMAD.U32 R14, RZ, RZ, UR4 ;  /* 0x00000004ff0e7e24 */ /* 0x000fe2000f8e00ff */
[----:B------:R-:W-:Y:S01]  /*0130*/  BSSY.RECONVERGENT B0, `(.L_x_0) ;  /* 0x0000117000007945 */ /* 0x000fe20003800200 */
[----:B------:R-:W3:Y:S02]  /*0140*/  LDCU UR4, c[0x0][0x390] ;  /* 0x00007200ff0477ac */ /* 0x000ee40008000800 */
[C---:B------:R-:W-:Y:S01]  /*0150*/  VIADD R4, R14.reuse, 0x44d0 ;  /* 0x000044d00e047836 */ /* 0x040fe20000000000 */
[C---:B------:R-:W-:Y:S01]  /*0160*/  IADD3 R6, PT, PT, R14.reuse, 0x44, RZ ;  /* 0x000000440e067810 */ /* 0x040fe20007ffe0ff */
[----:B------:R-:W-:-:S02]  /*0170*/  VIADD R12, R14, 0x4 ;  /* 0x000000040e0c7836 */ /* 0x000fc40000000000 */
[----:B------:R-:W-:Y:S02]  /*0180*/  VIADD R8, R14, 0x1d0 ;  /* 0x000001d00e087836 */ /* 0x000fe40000000000 */
[----:B-1----:R-:W-:Y:S02]  /*0190*/  IMAD.U32 R19, RZ, RZ, UR5 ;  /* 0x00000005ff137e24 */ /* 0x002fe4000f8e00ff */
[----:B---3--:R-:W-:-:S03]  /*01a0*/  IMAD.U32 R11, RZ, RZ, UR4 ;  /* 0x00000004ff0b7e24 */ /* 0x008fc6000f8e00ff */
[C---:B------:R-:W-:Y:S01]  /*01b0*/  LEA R4, R19.reuse, R4, 0x18 ;  /* 0x0000000413047211 */ /* 0x040fe200078ec0ff */
[C---:B0-----:R-:W-:Y:S01]  /*01c0*/  IMAD.SHL.U32 R3, R2.reuse, 0x4, RZ ;  /* 0x0000000402037824 */ /* 0x041fe200078e00ff */
[C---:B------:R-:W-:Y:S02]  /*01d0*/  LEA R5, R19.reuse, R6, 0x18 ;  /* 0x0000000613057211 */ /* 0x040fe400078ec0ff */
[----:B------:R-:W-:Y:S01]  /*01e0*/  LEA R12, R19, R12, 0x18 ;  /* 0x0000000c130c7211 */ /* 0x000fe200078ec0ff */
[----:B------:R-:W-:Y:S01]  /*01f0*/  IMAD.IADD R6, R3, 0x1, R4 ;  /* 0x0000000103067824 */ /* 0x000fe200078e0204 */
[----:B------:R-:W-:Y:S01]  /*0200*/  LEA R16, R19, R8, 0x18 ;  /* 0x0000000813107211 */ /* 0x000fe200078ec0ff */
[C---:B------:R-:W-:Y:S01]  /*0210*/  IMAD.IADD R8, R3.reuse, 0x1, R5 ;  /* 0x0000000103087824 */ /* 0x040fe200078e0205 */
[C---:B------:R-:W-:Y:S02]  /*0220*/  IADD3 R9, PT, PT, R3.reuse, R12, RZ ;  /* 0x0000000c03097210 */ /* 0x040fe40007ffe0ff */
[----:B------:R0:W-:Y:S01]  /*0230*/  STS [R6], RZ ;  /* 0x000000ff06007388 */ /* 0x0001e20000000800 */
[----:B------:R-:W-:Y:S01]  /*0240*/  IMAD.IADD R7, R3, 0x1, R16 ;  /* 0x0000000103077824 */ /* 0x000fe200078e0210 */
[----:B------:R-:W-:-:S02]  /*0250*/  ISETP.NE.AND P0, PT, R2, RZ, PT ;  /* 0x000000ff0200720c */ /* 0x000fc40003f05270 */
[----:B------:R0:W-:Y:S04]  /*0260*/  STS [R8], RZ ;  /* 0x000000ff08007388 */ /* 0x0001e80000000800 */
[----:B------:R0:W-:Y:S01]  /*0270*/  STS [R9], RZ ;  /* 0x000000ff09007388 */ /* 0x0001e20000000800 */
[----:B------:R-:W-:Y:S06]  /*0280*/  BAR.SYNC.DEFER_BLOCKING 0x0 ;  /* 0x0000000000007b1d */ /* 0x000fec0000010000 */
[----:B------:R0:W-:Y:S01]  /*0290*/  STS [R7], RZ ;  /* 0x000000ff07007388 */ /* 0x0001e20000000800 */
[----:B--2---:R-:W-:Y:S05]  /*02a0*/  @P0 BRA `(.L_x_1) ;  /* 0x0000000c00fc0947 */ /* 0x004fea0003800000 */
[----:B0-----:R-:W-:Y:S01]  /*02b0*/  VIADD R8, R21, 0xffffffff ;  /* 0xffffffff15087836 */ /* 0x001fe20000000000 */
[----:B------:R-:W-:Y:S02]  /*02c0*/  LEA R9, R19, R14, 0x18 ;  /* 0x0000000e13097211 */ /* 0x000fe400078ec0ff */
[----:B------:R-:W-:-:S03]  /*02d0*/  ISETP.GE.AND P0, PT, R21, 0x1, PT ;  /* 0x000000011500780c */ /* 0x000fc60003f06270 */
[----:B------:R0:W-:Y:S10]  /*02e0*/  STS [R9], R8 ;  /* 0x0000000809007388 */ /* 0x0001f40000000800 */
[----:B0-----:R-:W-:Y:S05]  /*02f0*/  @!P0 BRA `(.L_x_2) ;  /* 0x0000000c00d48947 */ /* 0x001fea0003800000 */
[C---:B------:R-:W-:Y:S01]  /*0300*/  ISETP.GE.U32.AND P1, PT, R21.reuse, 0x8, PT ;  /* 0x000000081500780c */ /* 0x040fe20003f26070 */
[----:B------:R-:W-:Y:S01]  /*0310*/  HFMA2 R15, -RZ, RZ, 0, 0 ;  /* 0x00000000ff0f7431 */ /* 0x000fe200000001ff */
[----:B------:R-:W-:Y:S01]  /*0320*/  LOP3.LUT R26, R21, 0x7, RZ, 0xc0, !PT ;  /* 0x00000007151a7812 */ /* 0x000fe200078ec0ff */
[----:B------:R-:W-:-:S03]  /*0330*/  VIADD R13, R17, 0xffffffff ;  /* 0xffffffff110d7836 */ /* 0x000fc60000000000 */
[----:B------:R-:W-:-:S07]  /*0340*/  ISETP.NE.AND P0, PT, R26, RZ, PT ;  /* 0x000000ff1a00720c */ /* 0x000fce0003f05270 */
[----:B------:R-:W-:Y:S06]  /*0350*/  @!P1 BRA `(.L_x_3) ;  /* 0x0000000400c09947 */ /* 0x000fec0003800000 */
[----:B------:R-:W-:Y:S01]  /*0360*/  LOP3.LUT R15, R21, 0x7ffffff8, RZ, 0xc0, !PT ;  /* 0x7ffffff8150f7812 */ /* 0x000fe200078ec0ff */
[----:B------:R-:W-:Y:S01]  /*0370*/  IMAD.MOV.U32 R16, RZ, RZ, RZ ;  /* 0x000000ffff107224 */ /* 0x000fe200078e00ff */
[----:B------:R-:W0:Y:S01]  /*0380*/  LDCU UR4, c[0x0][0x394] ;  /* 0x00007280ff0477ac */ /* 0x000e220008000800 */
[----:B------:R-:W-:-:S05]  /*0390*/  NOP ;  /* 0x0000000000007918 */ /* 0x000fca0000000000 */
.L_x_4:
[----:B-1----:R-:W1:Y:S01]  /*03a0*/  LDC.64 R8, c[0x0][0x388] ;  /* 0x0000e200ff087b82 */ /* 0x002e620000000a00 */
[----:B------:R-:W-:-:S04]  /*03b0*/  IMAD.IADD R18, R10, 0x1, R16 ;  /* 0x000000010a127824 */ /* 0x000fc800078e0210 */
[----:B-1----:R-:W-:-:S05]  /*03c0*/  IMAD.WIDE R8, R18, 0x4, R8 ;  /* 0x0000000412087825 */ /* 0x002fca00078e0208 */
[----:B------:R-:W2:Y:S04]  /*03d0*/  LDG.E R27, desc[UR8][R8.64] ;  /* 0x00000008081b7981 */ /* 0x000ea8000c1e1900 */
[----:B------:R-:W3:Y:S04]  /*03e0*/  LDG.E R24, desc[UR8][R8.64+0x8] ;  /* 0x0000080808187981 */ /* 0x000ee8000c1e1900 */
[----:B------:R-:W4:Y:S04]  /*03f0*/  LDG.E R25, desc[UR8][R8.64+0x4] ;  /* 0x0000040808197981 */ /* 0x000f28000c1e1900 */
[----:B------:R-:W5:Y:S01]  /*0400*/  LDG.E R23, desc[UR8][R8.64+0xc] ;  /* 0x00000c0808177981 */ /* 0x000f62000c1e1900 */
[----:B------:R-:W1:Y:S01]  /*0410*/  S2R R19, SR_CgaCtaId ;  /* 0x0000000000137919 */ /* 0x000e620000008800 */
[----:B------:R-:W-:-:S02]  /*0420*/  ISETP.NE.AND P1, PT, R18, R13, PT ;  /* 0x0000000d1200720c */ /* 0x000fc40003f25270 */
[----:B0-----:R-:W-:Y:S02]  /*0430*/  MOV R17, UR4 ;  /* 0x0000000400117c02 */ /* 0x001fe40008000f00 */
[----:B------:R-:W-:Y:S01]  /*0440*/  MOV R14, 0x400 ;  /* 0x00000400000e7802 */ /* 0x000fe20000000f00 */
[----:B------:R-:W-:Y:S02]  /*0450*/  IMAD R20, R16, 0x4, R12 ;  /* 0x0000000410147824 */ /* 0x000fe400078e020c */
[----:B------:R-:W-:-:S06]  /*0460*/  VIADD R21, R17, 0xfffffffe ;  /* 0xfffffffe11157836 */ /* 0x000fcc0000000000 */
[----:B------:R-:W-:Y:S01]  /*0470*/  @!P1 VIADD R22, R16, 0xffffffff ;  /* 0xffffffff10169836 */ /* 0x000fe20000000000 */
[----:B------:R-:W-:Y:S01]  /*0480*/  ISETP.NE.AND P2, PT, R18, R21, PT ;  /* 0x000000151200720c */ /* 0x000fe20003f45270 */
[----:B------:R-:W0:Y:S01]  /*0490*/  @!P1 LDC R28, c[0x0][0x390] ;  /* 0x0000e400ff1c9b82 */ /* 0x000e220000000800 */
[----:B-1----:R-:W-:Y:S01]  /*04a0*/  @!P1 LEA R29, R19, R14, 0x18 ;  /* 0x0000000e131d9211 */ /* 0x002fe200078ec0ff */
[----:B------:R-:W-:-:S05]  /*04b0*/  VIADD R21, R17, 0xfffffffd ;  /* 0xfffffffd11157836 */ /* 0x000fca0000000000 */
[----:B------:R-:W-:Y:S01]  /*04c0*/  ISETP.NE.AND P3, PT, R18, R21, PT ;  /* 0x000000151200720c */ /* 0x000fe20003f65270 */
[----:B------:R-:W-:Y:S01]  /*04d0*/  IMAD R21, R16, 0x4, R5 ;  /* 0x0000000410157824 */ /* 0x000fe200078e0205 */
[----:B--2---:R-:W-:Y:S04]  /*04e0*/  STS [R20], R27 ;  /* 0x0000001b14007388 */ /* 0x004fe80000000800 */
[----:B------:R1:W-:Y:S02]  /*04f0*/  @!P1 STS [R29], R22 ;  /* 0x000000161d009388 */ /* 0x0003e40000000800 */
[----:B-1----:R-:W-:-:S05]  /*0500*/  VIADD R22, R14, 0x84 ;  /* 0x000000840e167836 */ /* 0x002fca0000000000 */
[----:B------:R-:W-:-:S05]  /*0510*/  LEA R29, R19, R22, 0x18 ;  /* 0x00000016131d7211 */ /* 0x000fca00078ec0ff */
[----:B------:R-:W-:Y:S02]  /*0520*/  IMAD R22, R16, 0x4, R29 ;  /* 0x0000000410167824 */ /* 0x000fe400078e021d */
[----:B---3--:R-:W-:-:S06]  /*0530*/  @P2 IMAD.MOV.U32 R29, RZ, RZ, R24 ;  /* 0x000000ffff1d2224 */ /* 0x008fcc00078e0018 */
[----:B------:R-:W1:Y:S01]  /*0540*/  @!P2 LDC R29, c[0x0][0x390] ;  /* 0x0000e400ff1dab82 */ /* 0x000e620000000800 */
[----:B----4-:R-:W-:-:S05]  /*0550*/  @P1 IMAD.MOV.U32 R28, RZ, RZ, R25 ;  /* 0x000000ffff1c1224 */ /* 0x010fca00078e0019 */
[----:B0-----:R-:W-:Y:S01]  /*0560*/  IADD3 R27, PT, PT, -R27, R28, RZ ;  /* 0x0000001c1b1b7210 */ /* 0x001fe20007ffe1ff */
[----:B------:R-:W-:Y:S04]  /*0570*/  STS [R21], R28 ;  /* 0x0000001c15007388 */ /* 0x000fe80000000800 */
[----:B------:R0:W-:Y:S04]  /*0580*/  STS [R22], R27 ;  /* 0x0000001b16007388 */ /* 0x0001e80000000800 */
[----:B------:R5:W-:Y:S01]  /*0590*/  STS [R20+0x4], R25 ;  /* 0x0000041914007388 */ /* 0x000be20000000800 */
[----:B0-----:R-:W-:Y:S01]  /*05a0*/  @!P2 LEA R27, R19, R14, 0x18 ;  /* 0x0000000e131ba211 */ /* 0x001fe200078ec0ff */
[----:B-1----:R-:W-:-:S02]  /*05b0*/  IMAD.IADD R28, R29, 0x1, -R25 ;  /* 0x000000011d1c7824 */ /* 0x002fc400078e0a19 */
[----:B-----5:R-:W-:Y:S02]  /*05c0*/  @P3 IMAD.MOV.U32 R25, RZ, RZ, R23 ;  /* 0x000000ffff193224 */ /* 0x020fe400078e0017 */
[----:B------:R0:W-:Y:S04]  /*05d0*/  @!P2 STS [R27], R16 ;  /* 0x000000101b00a388 */ /* 0x0001e80000000800 */
[----:B------:R-:W-:Y:S01]  /*05e0*/  STS [R21+0x4], R29 ;  /* 0x0000041d15007388 */ /* 0x000fe20000000800 */
[----:B------:R-:W1:Y:S03]  /*05f0*/  @!P3 LDC R25, c[0x0][0x390] ;  /* 0x0000e400ff19bb82 */ /* 0x000e660000000800 */
[----:B------:R2:W-:Y:S01]  /*0600*/  STS [R22+0x4], R28 ;  /* 0x0000041c16007388 */ /* 0x0005e20000000800 */
[----:B0-----:R-:W-:-:S03]  /*0610*/  @!P3 IADD3 R27, PT, PT, R16, 0x1, RZ ;  /* 0x00000001101bb810 */ /* 0x001fc60007ffe0ff */
[----:B------:R-:W-:Y:S01]  /*0620*/  STS [R20+0x8], R24 ;  /* 0x0000081814007388 */ /* 0x000fe20000000800 */
[----:B--2---:R-:W-:-:S05]  /*0630*/  @!P3 LEA R28, R19, R14, 0x18 ;  /* 0x0000000e131cb211 */ /* 0x004fca00078ec0ff */
[----:B------:R0:W-:Y:S02]  /*0640*/  @!P3 STS [R28], R27 ;  /* 0x0000001b1c00b388 */ /* 0x0001e40000000800 */
[----:B0-----:R-:W-:-:S05]  /*0650*/  VIADD R28, R17, 0xfffffffc ;  /* 0xfffffffc111c7836 */ /* 0x001fca0000000000 */
[----:B------:R-:W-:Y:S01]  /*0660*/  ISETP.NE.AND P1, PT, R18, R28, PT ;  /* 0x0000001c1200720c */ /* 0x000fe20003f25270 */
[----:B-1----:R-:W-:Y:S01]  /*0670*/  IMAD.IADD R29, R25, 0x1, -R24 ;  /* 0x00000001191d7824 */ /* 0x002fe200078e0a18 */
[----:B------:R-:W-:Y:S04]  /*0680*/  STS [R21+0x8], R25 ;  /* 0x0000081915007388 */ /* 0x000fe80000000800 */
[----:B------:R-:W-:Y:S07]  /*0690*/  STS [R22+0x8], R29 ;  /* 0x0000081d16007388 */ /* 0x000fee0000000800 */
[----:B------:R-:W-:Y:S01]  /*06a0*/  @!P1 VIADD R24, R16, 0x2 ;  /* 0x0000000210189836 */ /* 0x000fe20000000000 */
[----:B------:R-:W-:Y:S01]  /*06b0*/  @!P1 LEA R27, R19, R14, 0x18 ;  /* 0x0000000e131b9211 */ /* 0x000fe200078ec0ff */
[----:B------:R-:W-:Y:S04]  /*06c0*/  STS [R20+0xc], R23 ;  /* 0x00000c1714007388 */ /* 0x000fe80000000800 */
[----:B------:R0:W-:Y:S04]  /*06d0*/  @!P1 STS [R27], R24 ;  /* 0x000000181b009388 */ /* 0x0001e80000000800 */
[----:B0-----:R-:W2:Y:S01]  /*06e0*/  LDG.E R27, desc[UR8][R8.64+0x10] ;  /* 0x00001008081b7981 */ /* 0x001ea2000c1e1900 */
[C---:B------:R-:W-:Y:S01]  /*06f0*/  IADD3 R28, PT, PT, R17.reuse, -0x5, RZ ;  /* 0xfffffffb111c7810 */ /* 0x040fe20007ffe0ff */
[----:B------:R-:W-:-:S02]  /*0700*/  VIADD R25, R17, 0xfffffffa ;  /* 0xfffffffa11197836 */ /* 0x000fc40000000000 */
[----:B------:R-:W-:Y:S01]  /*0710*/  VIADD R29, R17, 0xfffffff9 ;  /* 0xfffffff9111d7836 */ /* 0x000fe20000000000 */
[C---:B------:R-:W-:Y:S01]  /*0720*/  ISETP.NE.AND P2, PT, R18.reuse, R28, PT ;  /* 0x0000001c1200720c */ /* 0x040fe20003f45270 */
[----:B------:R-:W3:Y:S04]  /*0730*/  LDG.E R24, desc[UR8][R8.64+0x1c] ;  /* 0x00001c0808187981 */ /* 0x000ee8000c1e1900 */
[----:B------:R-:W4:Y:S01]  /*0740*/  LDG.E R28, desc[UR8][R8.64+0x14] ;  /* 0x00001408081c7981 */ /* 0x000f22000c1e1900 */
[----:B------:R-:W-:-:S03]  /*0750*/  ISETP.NE.AND P3, PT, R18, R25, PT ;  /* 0x000000191200720c */ /* 0x000fc60003f65270 */
[----:B------:R-:W5:Y:S01]  /*0760*/  LDG.E R25, desc[UR8][R8.64+0x18] ;  /* 0x0000180808197981 */ /* 0x000f62000c1e1900 */
[----:B------:R-:W-:Y:S01]  /*0770*/  ISETP.NE.AND P4, PT, R18, R29, PT ;  /* 0x0000001d1200720c */ /* 0x000fe20003f85270 */
[----:B--2---:R-:W-:-:S06]  /*0780*/  @P1 IMAD.MOV.U32 R29, RZ, RZ, R27 ;  /* 0x000000ffff1d1224 */ /* 0x004fcc00078e001b */
[----:B------:R-:W0:Y:S02]  /*0790*/  @!P1 LDC R29, c[0x0][0x390] ;  /* 0x0000e400ff1d9b82 */ /* 0x000e240000000800 */
[----:B0-----:R-:W-:Y:S01]  /*07a0*/  IMAD.IADD R23, R29, 0x1, -R23 ;  /* 0x000000011d177824 */ /* 0x001fe200078e0a17 */
[----:B------:R0:W-:Y:S04]  /*07b0*/  STS [R21+0xc], R29 ;  /* 0x00000c1d15007388 */ /* 0x0001e80000000800 */
[----:B------:R1:W-:Y:S01]  /*07c0*/  STS [R22+0xc], R23 ;  /* 0x00000c1716007388 */ /* 0x0003e20000000800 */
[----:B0-----:R-:W-:Y:S02]  /*07d0*/  @!P2 IADD3 R29, PT, PT, R16, 0x3, RZ ;  /* 0x00000003101da810 */ /* 0x001fe40007ffe0ff */
[----:B-1----:R-:W-:Y:S01]  /*07e0*/  @!P2 LEA R23, R19, R14, 0x18 ;  /* 0x0000000e1317a211 */ /* 0x002fe200078ec0ff */
[----:B------:R-:W-:Y:S04]  /*07f0*/  STS [R20+0x10], R27 ;  /* 0x0000101b14007388 */ /* 0x000fe80000000800 */
[----:B------:R0:W-:Y:S01]  /*0800*/  @!P2 STS [R23], R29 ;  /* 0x0000001d1700a388 */ /* 0x0001e20000000800 */
[----:B----4-:R-:W-:-:S06]  /*0810*/  @P2 IMAD.MOV.U32 R23, RZ, RZ, R28 ;  /* 0x000000ffff172224 */ /* 0x010fcc00078e001c */
[----:B0-----:R-:W0:Y:S01]  /*0820*/  @!P2 LDC R23, c[0x0][0x390] ;  /* 0x0000e400ff17ab82 */ /* 0x001e220000000800 */
[----:B-----5:R-:W-:-:S07]  /*0830*/  @P3 IMAD.MOV.U32 R29, RZ, RZ, R25 ;  /* 0x000000ffff1d3224 */ /* 0x020fce00078e0019 */
[----:B------:R-:W1:Y:S01]  /*0840*/  @!P3 LDC R29, c[0x0][0x390] ;  /* 0x0000e400ff1dbb82 */ /* 0x000e620000000800 */
[----:B0-----:R-:W-:Y:S01]  /*0850*/  IMAD.IADD R27, R23, 0x1, -R27 ;  /* 0x00000001171b7824 */ /* 0x001fe200078e0a1b */
[----:B------:R0:W-:Y:S04]  /*0860*/  STS [R21+0x10], R23 ;  /* 0x0000101715007388 */ /* 0x0001e80000000800 */
[----:B------:R2:W-:Y:S01]  /*0870*/  STS [R22+0x10], R27 ;  /* 0x0000101b16007388 */ /* 0x0005e20000000800 */
[----:B0-----:R-:W-:Y:S01]  /*0880*/  @!P3 VIADD R23, R16, 0x4 ;  /* 0x000000041017b836 */ /* 0x001fe20000000000 */
[----:B--2---:R-:W-:Y:S02]  /*0890*/  @!P3 LEA R27, R19, R14, 0x18 ;  /* 0x0000000e131bb211 */ /* 0x004fe400078ec0ff */
[----:B------:R-:W-:Y:S04]  /*08a0*/  STS [R20+0x14], R28 ;  /* 0x0000141c14007388 */ /* 0x000fe80000000800 */
[----:B------:R0:W-:Y:S04]  /*08b0*/  @!P3 STS [R27], R23 ;  /* 0x000000171b00b388 */ /* 0x0001e80000000800 */
[----:B-1----:R-:W-:Y:S01]  /*08c0*/  STS [R21+0x14], R29 ;  /* 0x0000141d15007388 */ /* 0x002fe20000000800 */
[----:B0-----:R-:W-:-:S05]  /*08d0*/  IADD3 R27, PT, PT, R29, -R28, RZ ;  /* 0x8000001c1d1b7210 */ /* 0x001fca0007ffe0ff */
[----:B------:R0:W-:Y:S02]  /*08e0*/  STS [R22+0x14], R27 ;  /* 0x0000141b16007388 */ /* 0x0001e40000000800 */
[----:B0-----:R-:W-:-:S05]  /*08f0*/  VIADD R27, R17, 0xfffffff8 ;  /* 0xfffffff8111b7836 */ /* 0x001fca0000000000 */
[----:B------:R-:W-:-:S13]  /*0900*/  ISETP.NE.AND P1, PT, R18, R27, PT ;  /* 0x0000001b1200720c */ /* 0x000fda0003f25270 */
[----:B------:R-:W2:Y:S01]  /*0910*/  @P1 LDG.E R18, desc[UR8][R8.64+0x20] ;  /* 0x0000200808121981 */ /* 0x000ea2000c1e1900 */
[----:B---3--:R-:W-:-:S06]  /*0920*/  @P4 IMAD.MOV.U32 R28, RZ, RZ, R24 ;  /* 0x000000ffff1c4224 */ /* 0x008fcc00078e0018 */
[----:B------:R-:W0:Y:S01]  /*0930*/  @!P4 LDC R28, c[0x0][0x390] ;  /* 0x0000e400ff1ccb82 */ /* 0x000e220000000800 */
[C---:B------:R-:W-:Y:S01]  /*0940*/  @!P4 VIADD R23, R16.reuse, 0x5 ;  /* 0x000000051017c836 */ /* 0x040fe20000000000 */
[CC--:B------:R-:W-:Y:S01]  /*0950*/  @!P4 LEA R29, R19.reuse, R14.reuse, 0x18 ;  /* 0x0000000e131dc211 */ /* 0x0c0fe200078ec0ff */
[----:B------:R-:W-:Y:S04]  /*0960*/  STS [R20+0x18], R25 ;  /* 0x0000181914007388 */ /* 0x000fe80000000800 */
[----:B------:R1:W-:Y:S02]  /*0970*/  @!P4 STS [R29], R23 ;  /* 0x000000171d00c388 */ /* 0x0003e40000000800 */
[----:B-1----:R-:W-:Y:S02]  /*0980*/  @!P1 IADD3 R23, PT, PT, R16, 0x6, RZ ;  /* 0x0000000610179810 */ /* 0x002fe40007ffe0ff */
[----:B------:R-:W-:Y:S01]  /*0990*/  @!P1 LEA R29, R19, R14, 0x18 ;  /* 0x0000000e131d9211 */ /* 0x000fe200078ec0ff */
[----:B0-----:R-:W-:Y:S01]  /*09a0*/  IMAD.IADD R25, R28, 0x1, -R25 ;  /* 0x000000011c197824 */ /* 0x001fe200078e0a19 */
[----:B------:R1:W-:Y:S04]  /*09b0*/  STS [R21+0x18], R28 ;  /* 0x0000181c15007388 */ /* 0x0003e80000000800 */
[----:B------:R1:W-:Y:S01]  /*09c0*/  STS [R22+0x18], R25 ;  /* 0x0000181916007388 */ /* 0x0003e20000000800 */
[----:B------:R-:W-:-:S03]  /*09d0*/  VIADD R16, R16, 0x8 ;  /* 0x0000000810107836 */ /* 0x000fc60000000000 */
[----:B------:R1:W-:Y:S04]  /*09e0*/  STS [R20+0x1c], R24 ;  /* 0x00001c1814007388 */ /* 0x0003e80000000800 */
[----:B------:R1:W-:Y:S01]  /*09f0*/  @!P1 STS [R29], R23 ;  /* 0x000000171d009388 */ /* 0x0003e20000000800 */
[----:B------:R-:W2:Y:S01]  /*0a00*/  @!P1 LDC R18, c[0x0][0x390] ;  /* 0x0000e400ff129b82 */ /* 0x000ea20000000800 */
[----:B------:R-:W-:Y:S01]  /*0a10*/  ISETP.NE.AND P1, PT, R16, R15, PT ;  /* 0x0000000f1000720c */ /* 0x000fe20003f25270 */
[----:B--2---:R-:W-:Y:S01]  /*0a20*/  IMAD.IADD R27, R18, 0x1, -R24 ;  /* 0x00000001121b7824 */ /* 0x004fe200078e0a18 */
[----:B------:R1:W-:Y:S04]  /*0a30*/  STS [R21+0x1c], R18 ;  /* 0x00001c1215007388 */ /* 0x0003e80000000800 */
[----:B------:R1:W-:Y:S07]  /*0a40*/  STS [R22+0x1c], R27 ;  /* 0x00001c1b16007388 */ /* 0x0003ee0000000800 */
[----:B------:R-:W-:Y:S05]  /*0a50*/  @P1 BRA `(.L_x_4) ;  /* 0xfffffff800501947 */ /* 0x000fea000383ffff */
.L_x_3:
[----:B------:R-:W-:Y:S05]  /*0a60*/  @!P0 BRA `(.L_x_2) ;  /* 0x0000000400f88947 */ /* 0x000fea0003800000 */
[----:B------:R-:W0:Y:S01]  /*0a70*/  LDCU UR4, c[0x0][0x3a0] ;  /* 0x00007400ff0477ac */ /* 0x000e220008000800 */
[----:B------:R-:W-:Y:S01]  /*0a80*/  ISETP.GE.U32.AND P0, PT, R26, 0x4, PT ;  /* 0x000000041a00780c */ /* 0x000fe20003f06070 */
[----:B0-----:R-:W-:-:S04]  /*0a90*/  ULOP3.LUT UR5, UR4, 0x3, URZ, 0xc0, !UPT ;  /* 0x0000000304057892 */ /* 0x001fc8000f8ec0ff */
[----:B------:R-:W-:-:S08]  /*0aa0*/  UISETP.NE.AND UP0, UPT, UR5, URZ, UPT ;  /* 0x000000ff0500728c */ /* 0x000fd0000bf05270 */
[----:B------:R-:W-:Y:S05]  /*0ab0*/  @!P0 BRA `(.L_x_5) ;  /* 0x0000000000ec8947 */ /* 0x000fea0003800000 */
[----:B------:R-:W0:Y:S01]  /*0ac0*/  LDC.64 R8, c[0x0][0x388] ;  /* 0x0000e200ff087b82 */ /* 0x000e220000000a00 */
[----:B------:R-:W-:Y:S02]  /*0ad0*/  IMAD.IADD R5, R10, 0x1, R15 ;  /* 0x000000010a057824 */ /* 0x000fe400078e020f */
[----:B-1----:R-:W-:-:S05]  /*0ae0*/  VIADD R18, R17, 0xfffffffc ;  /* 0xfffffffc11127836 */ /* 0x002fca0000000000 */
[C---:B------:R-:W-:Y:S01]  /*0af0*/  ISETP.NE.AND P3, PT, R5.reuse, R18, PT ;  /* 0x000000120500720c */ /* 0x040fe20003f65270 */
[----:B0-----:R-:W-:-:S05]  /*0b00*/  IMAD.WIDE R8, R5, 0x4, R8 ;  /* 0x0000000405087825 */ /* 0x001fca00078e0208 */
[----:B------:R-:W2:Y:S04]  /*0b10*/  LDG.E R22, desc[UR8][R8.64+0x4] ;  /* 0x0000040808167981 */ /* 0x000ea8000c1e1900 */
[----:B------:R-:W3:Y:S04]  /*0b20*/  LDG.E R16, desc[UR8][R8.64+0x8] ;  /* 0x0000080808107981 */ /* 0x000ee8000c1e1900 */
[----:B------:R-:W4:Y:S04]  /*0b30*/  LDG.E R20, desc[UR8][R8.64] ;  /* 0x0000000808147981 */ /* 0x000f28000c1e1900 */
[----:B------:R-:W5:Y:S04]  /*0b40*/  LDG.E R18, desc[UR8][R8.64+0xc] ;  /* 0x00000c0808127981 */ /* 0x000f68000c1e1900 */
[----:B------:R0:W5:Y:S01]  /*0b50*/  @P3 LDG.E R21, desc[UR8][R8.64+0x10] ;  /* 0x0000100808153981 */ /* 0x000162000c1e1900 */
[----:B------:R-:W-:-:S02]  /*0b60*/  IADD3 R24, PT, PT, R17, -0x2, RZ ;  /* 0xfffffffe11187810 */ /* 0x000fc40007ffe0ff */
[C---:B------:R-:W-:Y:S02]  /*0b70*/  ISETP.NE.AND P0, PT, R5.reuse, R13, PT ;  /* 0x0000000d0500720c */ /* 0x040fe40003f05270 */
[----:B------:R-:W-:Y:S01]  /*0b80*/  ISETP.NE.AND P1, PT, R5, R24, PT ;  /* 0x000000180500720c */ /* 0x000fe20003f25270 */
[----:B------:R-:W-:-:S05]  /*0b90*/  VIADD R24, R17, 0xfffffffd ;  /* 0xfffffffd11187836 */ /* 0x000fca0000000000 */
[----:B------:R-:W-:Y:S01]  /*0ba0*/  ISETP.NE.AND P2, PT, R5, R24, PT ;  /* 0x000000180500720c */ /* 0x000fe20003f45270 */
[----:B------:R-:W-:-:S04]  /*0bb0*/  IMAD R23, R15, 0x4, R12 ;  /* 0x000000040f177824 */ /* 0x000fc800078e020c */
[----:B------:R-:W-:Y:S01]  /*0bc0*/  @!P0 VIADD R26, R15, 0xffffffff ;  /* 0xffffffff0f1a8836 */ /* 0x000fe20000000000 */
[----:B------:R-:W-:Y:S01]  /*0bd0*/  @!P0 LEA R27, R19, R14, 0x18 ;  /* 0x0000000e131b8211 */ /* 0x000fe200078ec0ff */
[C---:B------:R-:W-:Y:S02]  /*0be0*/  VIADD R5, R14.reuse, 0x84 ;  /* 0x000000840e057836 */ /* 0x040fe40000000000 */
[----:B------:R-:W-:-:S03]  /*0bf0*/  VIADD R28, R14, 0x44 ;  /* 0x000000440e1c7836 */ /* 0x000fc60000000000 */
[C---:B0-----:R-:W-:Y:S02]  /*0c00*/  LEA R9, R19.reuse, R5, 0x18 ;  /* 0x0000000513097211 */ /* 0x041fe400078ec0ff */
[----:B------:R-:W-:Y:S02]  /*0c10*/  LEA R5, R19, R28, 0x18 ;  /* 0x0000001c13057211 */ /* 0x000fe400078ec0ff */
[----:B------:R-:W-:Y:S02]  /*0c20*/  LEA R9, R15, R9, 0x2 ;  /* 0x000000090f097211 */ /* 0x000fe400078e10ff */
[CC--:B------:R-:W-:Y:S02]  /*0c30*/  @!P1 LEA R28, R19.reuse, R14.reuse, 0x18 ;  /* 0x0000000e131c9211 */ /* 0x0c0fe400078ec0ff */
[----:B------:R-:W-:Y:S01]  /*0c40*/  @!P2 LEA R29, R19, R14, 0x18 ;  /* 0x0000000e131da211 */ /* 0x000fe200078ec0ff */
[----:B--2---:R-:W-:Y:S01]  /*0c50*/  @P0 IMAD.MOV.U32 R25, RZ, RZ, R22 ;  /* 0x000000ffff190224 */ /* 0x004fe200078e0016 */
[----:B---3--:R-:W-:-:S05]  /*0c60*/  @P1 MOV R8, R16 ;  /* 0x0000001000081202 */ /* 0x008fca0000000f00 */
[----:B------:R-:W0:Y:S01]  /*0c70*/  @!P0 LDC R25, c[0x0][0x390] ;  /* 0x0000e400ff198b82 */ /* 0x000e220000000800 */
[----:B----4-:R-:W-:Y:S04]  /*0c80*/  STS [R23], R20 ;  /* 0x0000001417007388 */ /* 0x010fe80000000800 */
[----:B------:R5:W-:Y:S03]  /*0c90*/  @!P0 STS [R27], R26 ;  /* 0x0000001a1b008388 */ /* 0x000be60000000800 */
[----:B------:R-:W1:Y:S01]  /*0ca0*/  @!P1 LDC R8, c[0x0][0x390] ;  /* 0x0000e400ff089b82 */ /* 0x000e620000000800 */
[----:B-----5:R-:W-:-:S07]  /*0cb0*/  @P2 IMAD.MOV.U32 R27, RZ, RZ, R18 ;  /* 0x000000ffff1b2224 */ /* 0x020fce00078e0012 */
[----:B------:R-:W2:Y:S08]  /*0cc0*/  @!P3 LDC R21, c[0x0][0x390] ;  /* 0x0000e400ff15bb82 */ /* 0x000eb00000000800 */
[----:B------:R-:W3:Y:S01]  /*0cd0*/  @!P2 LDC R27, c[0x0][0x390] ;  /* 0x0000e400ff1bab82 */ /* 0x000ee20000000800 */
[--C-:B------:R-:W-:Y:S02]  /*0ce0*/  @P0 IMAD.MOV.U32 R24, RZ, RZ, R22.reuse ;  /* 0x000000ffff180224 */ /* 0x100fe400078e0016 */
[----:B------:R-:W-:-:S02]  /*0cf0*/  @!P0 IMAD.MOV.U32 R24, RZ, RZ, R22 ;  /* 0x000000ffff188224 */ /* 0x000fc400078e0016 */
[----:B------:R-:W-:Y:S02]  /*0d00*/  IMAD R22, R15, 0x4, R5 ;  /* 0x000000040f167824 */ /* 0x000fe400078e0205 */
[----:B0-----:R-:W-:Y:S02]  /*0d10*/  IMAD.IADD R20, R25, 0x1, -R20 ;  /* 0x0000000119147824 */ /* 0x001fe400078e0a14 */
[----:B-1----:R-:W-:Y:S01]  /*0d20*/  IMAD.IADD R26, R8, 0x1, -R24 ;  /* 0x00000001081a7824 */ /* 0x002fe200078e0a18 */
[----:B------:R0:W-:Y:S04]  /*0d30*/  STS [R22], R25 ;  /* 0x0000001916007388 */ /* 0x0001e80000000800 */
[----:B------:R3:W-:Y:S04]  /*0d40*/  STS [R9], R20 ;  /* 0x0000001409007388 */ /* 0x0007e80000000800 */
[----:B------:R1:W-:Y:S01]  /*0d50*/  STS [R23+0x4], R24 ;  /* 0x0000041817007388 */ /* 0x0003e20000000800 */
[----:B0-----:R-:W-:-:S03]  /*0d60*/  @!P2 IADD3 R25, PT, PT, R15, 0x1, RZ ;  /* 0x000000010f19a810 */ /* 0x001fc60007ffe0ff */
[----:B------:R0:W-:Y:S01]  /*0d70*/  @!P1 STS [R28], R15 ;  /* 0x0000000f1c009388 */ /* 0x0001e20000000800 */
[----:B---3--:R-:W-:-:S03]  /*0d80*/  IMAD.IADD R20, R27, 0x1, -R16 ;  /* 0x000000011b147824 */ /* 0x008fc600078e0a10 */
[----:B------:R2:W-:Y:S01]  /*0d90*/  STS [R22+0x4], R8 ;  /* 0x0000040816007388 */ /* 0x0005e20000000800 */
[----:B-1----:R-:W-:-:S03]  /*0da0*/  @!P3 VIADD R24, R15, 0x2 ;  /* 0x000000020f18b836 */ /* 0x002fc60000000000 */
[----:B------:R3:W-:Y:S01]  /*0db0*/  STS [R9+0x4], R26 ;  /* 0x0000041a09007388 */ /* 0x0007e20000000800 */
[----:B0-----:R-:W-:-:S03]  /*0dc0*/  @!P3 LEA R28, R19, R14, 0x18 ;  /* 0x0000000e131cb211 */ /* 0x001fc600078ec0ff */
[----:B------:R3:W-:Y:S01]  /*0dd0*/  STS [R23+0x8], R16 ;  /* 0x0000081017007388 */ /* 0x0007e20000000800 */
[----:B--2---:R-:W-:-:S03]  /*0de0*/  IMAD.IADD R8, R21, 0x1, -R18 ;  /* 0x0000000115087824 */ /* 0x004fc600078e0a12 */
[----:B------:R3:W-:Y:S04]  /*0df0*/  @!P2 STS [R29], R25 ;  /* 0x000000191d00a388 */ /* 0x0007e80000000800 */
[----:B------:R3:W-:Y:S04]  /*0e00*/  STS [R22+0x8], R27 ;  /* 0x0000081b16007388 */ /* 0x0007e80000000800 */
[----:B------:R3:W-:Y:S04]  /*0e10*/  STS [R9+0x8], R20 ;  /* 0x0000081409007388 */ /* 0x0007e80000000800 */
[----:B------:R3:W-:Y:S04]  /*0e20*/  STS [R23+0xc], R18 ;  /* 0x00000c1217007388 */ /* 0x0007e80000000800 */
[----:B------:R3:W-:Y:S04]  /*0e30*/  @!P3 STS [R28], R24 ;  /* 0x000000181c00b388 */ /* 0x0007e80000000800 */
[----:B------:R3:W-:Y:S04]  /*0e40*/  STS [R22+0xc], R21 ;  /* 0x00000c1516007388 */ /* 0x0007e80000000800 */
[----:B------:R3:W-:Y:S01]  /*0e50*/  STS [R9+0xc], R8 ;  /* 0x00000c0809007388 */ /* 0x0007e20000000800 */
[----:B------:R-:W-:-:S07]  /*0e60*/  VIADD R15, R15, 0x4 ;  /* 0x000000040f0f7836 */ /* 0x000fce0000000000 */
.L_x_5:
[----:B------:R-:W-:Y:S05]  /*0e70*/  BRA.U !UP0, `(.L_x_2) ;  /* 0x0000000108f47547 */ /* 0x000fea000b800000 */
[----:B------:R-:W-:Y:S02]  /*0e80*/  UISETP.NE.AND UP0, UPT, UR5, 0x1, UPT ;  /* 0x000000010500788c */ /* 0x000fe4000bf05270 */
[----:B------:R-:W-:-:S04]  /*0e90*/  ULOP3.LUT UR4, UR4, 0x1, URZ, 0xc0, !UPT ;  /* 0x0000000104047892 */ /* 0x000fc8000f8ec0ff */
[----:B------:R-:W-:-:S03]  /*0ea0*/  UISETP.NE.U32.AND UP1, UPT, UR4, 0x1, UPT ;  /* 0x000000010400788c */ /* 0x000fc6000bf25070 */
[----:B------:R-:W-:Y:S08]  /*0eb0*/  BRA.U !UP0, `(.L_x_6) ;  /* 0x00000001088c7547 */ /* 0x000ff0000b800000 */
[----:B---3--:R-:W0:Y:S01]  /*0ec0*/  LDC.64 R8, c[0x0][0x388] ;  /* 0x0000e200ff087b82 */ /* 0x008e220000000a00 */
[----:B------:R-:W-:Y:S01]  /*0ed0*/  IADD3 R16, PT, PT, R17, -0x2, RZ ;  /* 0xfffffffe11107810 */ /* 0x000fe20007ffe0ff */
[----:B------:R-:W-:-:S05]  /*0ee0*/  IMAD.IADD R17, R10, 0x1, R15 ;  /* 0x000000010a117824 */ /* 0x000fca00078e020f */
[C---:B------:R-:W-:Y:S01]  /*0ef0*/  ISETP.NE.AND P1, PT, R17.reuse, R16, PT ;  /* 0x000000101100720c */ /* 0x040fe20003f25270 */
[----:B0-----:R-:W-:-:S05]  /*0f00*/  IMAD.WIDE R8, R17, 0x4, R8 ;  /* 0x0000000411087825 */ /* 0x001fca00078e0208 */
[----:B------:R-:W2:Y:S07]  /*0f10*/  LDG.E R5, desc[UR8][R8.64+0x4] ;  /* 0x0000040808057981 */ /* 0x000eae000c1e1900 */
[----:B------:R-:W3:Y:S04]  /*0f20*/  @P1 LDG.E R16, desc[UR8][R8.64+0x8] ;  /* 0x0000080808101981 */ /* 0x000ee8000c1e1900 */
[----:B-1----:R-:W4:Y:S01]  /*0f30*/  LDG.E R21, desc[UR8][R8.64] ;  /* 0x0000000808157981 */ /* 0x002f22000c1e1900 */
[----:B------:R-:W-:Y:S01]  /*0f40*/  ISETP.NE.AND P0, PT, R17, R13, PT ;  /* 0x0000000d1100720c */ /* 0x000fe20003f05270 */
[C---:B------:R-:W-:Y:S01]  /*0f50*/  VIADD R24, R14.reuse, 0x84 ;  /* 0x000000840e187836 */ /* 0x040fe20000000000 */
[----:B------:R-:W-:Y:S01]  /*0f60*/  IADD3 R20, PT, PT, R14, 0x44, RZ ;  /* 0x000000440e147810 */ /* 0x000fe20007ffe0ff */
[----:B------:R-:W-:-:S03]  /*0f70*/  IMAD R22, R15, 0x4, R12 ;  /* 0x000000040f167824 */ /* 0x000fc600078e020c */
[----:B------:R-:W-:-:S07]  /*0f80*/  LEA R26, R19, R24, 0x18 ;  /* 0x00000018131a7211 */ /* 0x000fce00078ec0ff */
[----:B------:R-:W-:Y:S01]  /*0f90*/  @!P0 VIADD R24, R15, 0xffffffff ;  /* 0xffffffff0f188836 */ /* 0x000fe20000000000 */
[C---:B------:R-:W-:Y:S01]  /*0fa0*/  @!P0 LEA R25, R19.reuse, R14, 0x18 ;  /* 0x0000000e13198211 */ /* 0x040fe200078ec0ff */
[--C-:B--2---:R-:W-:Y:S02]  /*0fb0*/  @P0 IMAD.MOV.U32 R18, RZ, RZ, R5.reuse ;  /* 0x000000ffff120224 */ /* 0x104fe400078e0005 */
[--C-:B------:R-:W-:Y:S01]  /*0fc0*/  @P0 IMAD.MOV.U32 R17, RZ, RZ, R5.reuse ;  /* 0x000000ffff110224 */ /* 0x100fe200078e0005 */
[----:B------:R-:W3:Y:S01]  /*0fd0*/  @!P1 LDC R16, c[0x0][0x390] ;  /* 0x0000e400ff109b82 */ /* 0x000ee20000000800 */
[----:B------:R-:W-:Y:S01]  /*0fe0*/  @!P0 IMAD.MOV.U32 R17, RZ, RZ, R5 ;  /* 0x000000ffff118224 */ /* 0x000fe200078e0005 */
[----:B------:R-:W-:Y:S01]  /*0ff0*/  LEA R5, R19, R20, 0x18 ;  /* 0x0000001413057211 */ /* 0x000fe200078ec0ff */
[----:B------:R-:W-:Y:S01]  /*1000*/  IMAD R20, R15, 0x4, R26 ;  /* 0x000000040f147824 */ /* 0x000fe200078e021a */
[----:B----4-:R-:W-:Y:S01]  /*1010*/  STS [R22], R21 ;  /* 0x0000001516007388 */ /* 0x010fe20000000800 */
[----:B------:R-:W-:-:S02]  /*1020*/  @!P1 LEA R26, R19, R14, 0x18 ;  /* 0x0000000e131a9211 */ /* 0x000fc400078ec0ff */
[C---:B------:R-:W-:Y:S01]  /*1030*/  LEA R23, R15.reuse, R5, 0x2 ;  /* 0x000000050f177211 */ /* 0x040fe200078e10ff */
[----:B------:R-:W0:Y:S01]  /*1040*/  @!P0 LDC R18, c[0x0][0x390] ;  /* 0x0000e400ff128b82 */ /* 0x000e220000000800 */
[----:B------:R-:W-:Y:S01]  /*1050*/  @!P0 STS [R25], R24 ;  /* 0x0000001819008388 */ /* 0x000fe20000000800 */
[----:B---3--:R-:W-:Y:S02]  /*1060*/  IMAD.IADD R9, R16, 0x1, -R17 ;  /* 0x0000000110097824 */ /* 0x008fe400078e0a11 */
[----:B0-----:R-:W-:Y:S01]  /*1070*/  IMAD.IADD R8, R18, 0x1, -R21 ;  /* 0x0000000112087824 */ /* 0x001fe200078e0a15 */
[----:B------:R-:W-:Y:S04]  /*1080*/  STS [R23], R18 ;  /* 0x0000001217007388 */ /* 0x000fe80000000800 */
[----:B------:R-:W-:Y:S04]  /*1090*/  STS [R20], R8 ;  /* 0x0000000814007388 */ /* 0x000fe80000000800 */
[----:B------:R-:W-:Y:S04]  /*10a0*/  STS [R22+0x4], R17 ;  /* 0x0000041116007388 */ /* 0x000fe80000000800 */
[----:B------:R0:W-:Y:S04]  /*10b0*/  @!P1 STS [R26], R15 ;  /* 0x0000000f1a009388 */ /* 0x0001e80000000800 */
[----:B------:R2:W-:Y:S04]  /*10c0*/  STS [R23+0x4], R16 ;  /* 0x0000041017007388 */ /* 0x0005e80000000800 */
[----:B------:R2:W-:Y:S01]  /*10d0*/  STS [R20+0x4], R9 ;  /* 0x0000040914007388 */ /* 0x0005e20000000800 */
[----:B0-----:R-:W-:-:S07]  /*10e0*/  VIADD R15, R15, 0x2 ;  /* 0x000000020f0f7836 */ /* 0x001fce0000000000 */
.L_x_6:
[----:B------:R-:W-:Y:S05]  /*10f0*/  BRA.U UP1, `(.L_x_2) ;  /* 0x0000000101547547 */ /* 0x000fea000b800000 */
[----:B--23--:R-:W0:Y:S01]  /*1100*/  LDC.64 R8, c[0x0][0x388] ;  /* 0x0000e200ff087b82 */ /* 0x00ce220000000a00 */
[----:B------:R-:W-:-:S05]  /*1110*/  IMAD.IADD R10, R10, 0x1, R15 ;  /* 0x000000010a0a7824 */ /* 0x000fca00078e020f */
[C---:B------:R-:W-:Y:S01]  /*1120*/  ISETP.NE.AND P0, PT, R10.reuse, R13, PT ;  /* 0x0000000d0a00720c */ /* 0x040fe20003f05270 */
[----:B0-----:R-:W-:-:S12]  /*1130*/  IMAD.WIDE R8, R10, 0x4, R8 ;  /* 0x000000040a087825 */ /* 0x001fd800078e0208 */
[----:B------:R-:W2:Y:S04]  /*1140*/  @P0 LDG.E R10, desc[UR8][R8.64+0x4] ;  /* 0x00000408080a0981 */ /* 0x000ea8000c1e1900 */
[----:B-1----:R-:W3:Y:S01]  /*1150*/  LDG.E R21, desc[UR8][R8.64] ;  /* 0x0000000808157981 */ /* 0x002ee2000c1e1900 */
[C---:B------:R-:W-:Y:S01]  /*1160*/  IADD3 R18, PT, PT, R14.reuse, 0x84, RZ ;  /* 0x000000840e127810 */ /* 0x040fe20007ffe0ff */
[----:B------:R-:W-:Y:S02]  /*1170*/  VIADD R16, R14, 0x44 ;  /* 0x000000440e107836 */ /* 0x000fe40000000000 */
[----:B------:R-:W-:Y:S01]  /*1180*/  IMAD R12, R15, 0x4, R12 ;  /* 0x000000040f0c7824 */ /* 0x000fe200078e020c */
[----:B------:R-:W-:Y:S01]  /*1190*/  LEA R18, R19, R18, 0x18 ;  /* 0x0000001213127211 */ /* 0x000fe200078ec0ff */
[----:B------:R-:W-:Y:S01]  /*11a0*/  @!P0 VIADD R13, R15, 0xffffffff ;  /* 0xffffffff0f0d8836 */ /* 0x000fe20000000000 */
[----:B------:R-:W-:-:S02]  /*11b0*/  LEA R5, R19, R16, 0x18 ;  /* 0x0000001013057211 */ /* 0x000fc400078ec0ff */
[----:B------:R-:W-:Y:S01]  /*11c0*/  @!P0 LEA R16, R19, R14, 0x18 ;  /* 0x0000000e13108211 */ /* 0x000fe200078ec0ff */
[C---:B------:R-:W-:Y:S01]  /*11d0*/  IMAD R17, R15.reuse, 0x4, R18 ;  /* 0x000000040f117824 */ /* 0x040fe200078e0212 */
[----:B------:R-:W-:Y:S01]  /*11e0*/  LEA R15, R15, R5, 0x2 ;  /* 0x000000050f0f7211 */ /* 0x000fe200078e10ff */
[----:B------:R-:W2:Y:S01]  /*11f0*/  @!P0 LDC R10, c[0x0][0x390] ;  /* 0x0000e400ff0a8b82 */ /* 0x000ea20000000800 */
[----:B---3--:R0:W-:Y:S04]  /*1200*/  STS [R12], R21 ;  /* 0x000000150c007388 */ /* 0x0081e80000000800 */
[----:B------:R0:W-:Y:S01]  /*1210*/  @!P0 STS [R16], R13 ;  /* 0x0000000d10008388 */ /* 0x0001e20000000800 */
[----:B--2---:R-:W-:-:S03]  /*1220*/  IMAD.IADD R8, R10, 0x1, -R21 ;  /* 0x000000010a087824 */ /* 0x004fc600078e0a15 */
[----:B------:R0:W-:Y:S04]  /*1230*/  STS [R15], R10 ;  /* 0x0000000a0f007388 */ /* 0x0001e80000000800 */
[----:B------:R0:W-:Y:S02]  /*1240*/  STS [R17], R8 ;  /* 0x0000000811007388 */ /* 0x0001e40000000800 */
.L_x_2:
[----:B0-----:R-:W-:Y:S01]  /*1250*/  LEA R15, R19, R14, 0x18 ;  /* 0x0000000e130f7211 */ /* 0x001fe200078ec0ff */
[----:B--23--:R-:W0:Y:S04]  /*1260*/  LDC.64 R8, c[0x0][0x380] ;  /* 0x0000e000ff087b82 */ /* 0x00ce280000000a00 */
[----:B------:R-:W0:Y:S02]  /*1270*/  LDS R13, [R15+0x4] ;  /* 0x000004000f0d7984 */ /* 0x000e240000000800 */
[----:B0-----:R-:W-:-:S05]  /*1280*/  IMAD.WIDE R8, R13, 0x4, R8 ;  /* 0x000000040d087825 */ /* 0x001fca00078e0208 */
[----:B------:R2:W-:Y:S02]  /*1290*/  STS.64 [R15+0xc8], R8 ;  /* 0x0000c8080f007388 */ /* 0x0005e40000000a00 */
.L_x_1:
[----:B------:R-:W-:Y:S05]  /*12a0*/  BSYNC.RECONVERGENT B0 ;  /* 0x0000000000007941 */ /* 0x000fea0003800200 */
.L_x_0:
[----:B------:R-:W-:Y:S01]  /*12b0*/  BAR.SYNC.DEFER_BLOCKING 0x0 ;  /* 0x0000000000007b1d */ /* 0x000fe20000010000 */
[----:B--2---:R-:W-:-:S05]  /*12c0*/  LEA R15, R19, R14, 0x18 ;  /* 0x0000000e130f7211 */ /* 0x004fca00078ec0ff */
[----:B0-----:R-:W0:Y:S02]  /*12d0*/  LDS.64 R8, [R15] ;  /* 0x000000000f087984 */ /* 0x001e240000000a00 */
[----:B0-----:R-:W-:-:S06]  /*12e0*/  IMAD R10, R8, 0x4, R5 ;  /* 0x00000004080a7824 */ /* 0x001fcc00078e0205 */
[----:B------:R-:W0:Y:S02]  /*12f0*/  LDS R10, [R10] ;  /* 0x000000000a0a7984 */ /* 0x000e240000000800 */
[----:B0-----:R-:W-:-:S05]  /*1300*/  IMAD.IADD R9, R10, 0x1, -R9 ;  /* 0x000000010a097824 */ /* 0x001fca00078e0a09 */
[----:B------:R-:W-:-:S13]  /*1310*/  ISETP.GE.AND P0, PT, R2, R9, PT ;  /* 0x000000090200720c */ /* 0x000fda0003f06270 */
[----:B------:R-:W0:Y:S02]  /*1320*/  @!P0 LDS.64 R8, [R15+0xc8] ;  /* 0x0000c8000f088984 */ /* 0x000e240000000a00 */
[----:B0-----:R-:W-:-:S06]  /*1330*/  @!P0 IMAD.WIDE.U32 R16, R2, 0x4, R8 ;  /* 0x0000000402108825 */ /* 0x001fcc00078e0008 */
[----:B------:R-:W2:Y:S01]  /*1340*/  @!P0 LD.E R17, desc[UR8][R16.64] ;  /* 0x0000000810118980 */ /* 0x000ea2000c101900 */
[----:B------:R-:W-:Y:S01]  /*1350*/  VIADD R8, R14, 0xd0 ;  /* 0x000000d00e087836 */ /* 0x000fe20000000000 */
[----:B------:R-:W-:Y:S01]  /*1360*/  BSSY.RECONVERGENT B0, `(.L_x_7) ;  /* 0x000001b000007945 */ /* 0x000fe20003800200 */
[----:B------:R-:W-:Y:S02]  /*1370*/  IMAD.MOV.U32 R9, RZ, RZ, -0x1 ;  /* 0xffffffffff097424 */ /* 0x000fe400078e00ff */
[----:B------:R-:W-:Y:S01]  /*1380*/  IMAD.MOV.U32 R10, RZ, RZ, RZ ;  /* 0x000000ffff0a7224 */ /* 0x000fe200078e00ff */
[----:B------:R-:W-:-:S04]  /*1390*/  LEA R8, R19, R8, 0x18 ;  /* 0x0000000813087211 */ /* 0x000fc800078ec0ff */
[----:B-1----:R-:W-:-:S05]  /*13a0*/  IADD3 R18, PT, PT, R3, R8, RZ ;  /* 0x0000000803127210 */ /* 0x002fca0007ffe0ff */
[----:B--2---:R-:W-:Y:S01]  /*13b0*/  @!P0 STS [R18], R17 ;  /* 0x0000001112008388 */ /* 0x004fe20000000800 */
[----:B------:R-:W-:Y:S06]  /*13c0*/  BAR.SYNC.DEFER_BLOCKING 0x0 ;  /* 0x0000000000007b1d */ /* 0x000fec0000010000 */
[----:B------:R-:W0:Y:S02]  /*13d0*/  LDS.64 R12, [R15] ;  /* 0x000000000f0c7984 */ /* 0x000e240000000a00 */
[----:B0-----:R-:W-:-:S13]  /*13e0*/  ISETP.GE.AND P0, PT, R12, RZ, PT ;  /* 0x000000ff0c00720c */ /* 0x001fda0003f06270 */
[----:B------:R-:W-:Y:S05]  /*13f0*/  @!P0 BRA `(.L_x_8) ;  /* 0x0000000000448947 */ /* 0x000fea0003800000 */
[----:B------:R-:W-:-:S07]  /*1400*/  IMAD.MOV.U32 R14, RZ, RZ, RZ ;  /* 0x000000ffff0e7224 */ /* 0x000fce00078e00ff */
.L_x_10:
[----:B------:R-:W-:-:S05]  /*1410*/  IMAD R16, R14, 0x4, R5 ;  /* 0x000000040e107824 */ /* 0x000fca00078e0205 */
[----:B------:R-:W0:Y:S02]  /*1420*/  LDS R10, [R16] ;  /* 0x00000000100a7984 */ /* 0x000e240000000800 */
[----:B0-----:R-:W-:-:S04]  /*1430*/  IADD3 R15, PT, PT, R10, -R13, RZ ;  /* 0x8000000d0a0f7210 */ /* 0x001fc80007ffe0ff */
[----:B------:R-:W-:-:S13]  /*1440*/  ISETP.GE.AND P0, PT, R2, R15, PT ;  /* 0x0000000f0200720c */ /* 0x000fda0003f06270 */
[----:B------:R-:W-:Y:S05]  /*1450*/  @!P0 BRA `(.L_x_9) ;  /* 0x0000000000148947 */ /* 0x000fea0003800000 */
[C---:B------:R-:W-:Y:S01]  /*1460*/  ISETP.NE.AND P0, PT, R14.reuse, R12, PT ;  /* 0x0000000c0e00720c */ /* 0x040fe20003f05270 */
[----:B------:R-:W-:-:S12]  /*1470*/  VIADD R14, R14, 0x1 ;  /* 0x000000010e0e7836 */ /* 0x000fd80000000000 */
[----:B------:R-:W-:Y:S05]  /*1480*/  @P0 BRA `(.L_x_10) ;  /* 0xfffffffc00e00947 */ /* 0x000fea000383ffff */
[----:B------:R-:W-:Y:S01]  /*1490*/  IMAD.MOV.U32 R10, RZ, RZ, RZ ;  /* 0x000000ffff0a7224 */ /* 0x000fe200078e00ff */
[----:B------:R-:W-:Y:S06]  /*14a0*/  BRA `(.L_x_8) ;  /* 0x0000000000187947 */ /* 0x000fec0003800000 */
.L_x_9:
[----:B------:R-:W-:Y:S01]  /*14b0*/  ISETP.NE.AND P0, PT, R14, RZ, PT ;  /* 0x000000ff0e00720c */ /* 0x000fe20003f05270 */
[----:B------:R-:W-:Y:S02]  /*14c0*/  IMAD.MOV.U32 R9, RZ, RZ, RZ ;  /* 0x000000ffff097224 */ /* 0x000fe400078e00ff */
[----:B------:R-:W-:-:S10]  /*14d0*/  IMAD.MOV.U32 R10, RZ, RZ, RZ ;  /* 0x000000ffff0a7224 */ /* 0x000fd400078e00ff */
[----:B------:R-:W0:Y:S01]  /*14e0*/  @P0 LDS R12, [R16+-0x4] ;  /* 0xfffffc00100c0984 */ /* 0x000e220000000800 */
[----:B------:R-:W-:Y:S01]  /*14f0*/  @P0 MOV R9, R14 ;  /* 0x0000000e00090202 */ /* 0x000fe20000000f00 */
[----:B0-----:R-:W-:-:S07]  /*1500*/  @P0 IMAD.IADD R10, R12, 0x1, -R13 ;  /* 0x000000010c0a0824 */ /* 0x001fce00078e0a0d */
.L_x_8:
[----:B------:R-:W-:Y:S05]  /*1510*/  BSYNC.RECONVERGENT B0 ;  /* 0x0000000000007941 */ /* 0x000fea0003800200 */
.L_x_7:
[----:B------:R-:W0:Y:S01]  /*1520*/  S2R R16, SR_CgaCtaId ;  /* 0x0000000000107919 */ /* 0x000e220000008800 */
[----:B------:R-:W-:Y:S01]  /*1530*/  BAR.SYNC.DEFER_BLOCKING 0x0 ;  /* 0x0000000000007b1d */ /* 0x000fe20000010000 */
[----:B------:R-:W-:Y:S02]  /*1540*/  ISETP.GE.AND P0, PT, R9, RZ, PT ;  /* 0x000000ff0900720c */ /* 0x000fe40003f06270 */
[----:B------:R-:W-:-:S03]  /*1550*/  MOV R17, 0x400 ;  /* 0x0000040000117802 */ /* 0x000fc60000000f00 */
[----:B------:R-:W-:Y:S01]  /*1560*/  BSSY.RECONVERGENT B0, `(.L_x_11) ;  /* 0x0000015000007945 */ /* 0x000fe20003800200 */
[----:B0-----:R-:W-:-:S07]  /*1570*/  LEA R20, R16, R17, 0x18 ;  /* 0x0000001110147211 */ /* 0x001fce00078ec0ff */
[----:B------:R-:W-:Y:S05]  /*1580*/  @!P0 BRA `(.L_x_12) ;  /* 0x0000000000488947 */ /* 0x000fea0003800000 */
[----:B------:R-:W0:Y:S01]  /*1590*/  LDS R15, [R18] ;  /* 0x00000000120f7984 */ /* 0x000e220000000800 */
[----:B------:R-:W1:Y:S01]  /*15a0*/  LDCU UR4, c[0x0][0x394] ;  /* 0x00007280ff0477ac */ /* 0x000e620008000800 */
[----:B------:R-:W2:Y:S01]  /*15b0*/  LDC.64 R12, c[0x0][0x388] ;  /* 0x0000e200ff0c7b82 */ /* 0x000ea20000000a00 */
[----:B-1----:R-:W-:-:S06]  /*15c0*/  UIADD3 UR4, UPT, UPT, UR4, -0x1, URZ ;  /* 0xffffffff04047890 */ /* 0x002fcc000fffe0ff */
[C---:B0-----:R-:W-:Y:S01]  /*15d0*/  ISETP.NE.AND P0, PT, R15.reuse, UR4, PT ;  /* 0x000000040f007c0c */ /* 0x041fe2000bf05270 */
[----:B--2---:R-:W-:Y:S01]  /*15e0*/  IMAD.WIDE R12, R15, 0x4, R12 ;  /* 0x000000040f0c7825 */ /* 0x004fe200078e020c */
[----:B------:R-:W0:Y:S04]  /*15f0*/  S2UR UR5, SR_CgaCtaId ;  /* 0x00000000000579c3 */ /* 0x000e280000008800 */
[----:B------:R-:W2:Y:S04]  /*1600*/  LDG.E R19, desc[UR8][R12.64] ;  /* 0x000000080c137981 */ /* 0x000ea8000c1e1900 */
[----:B------:R-:W2:Y:S03]  /*1610*/  LDC.64 R14, c[0x0][0x380] ;  /* 0x0000e000ff0e7b82 */ /* 0x000ea60000000a00 */
[----:B------:R-:W3:Y:S01]  /*1620*/  @P0 LDG.E R11, desc[UR8][R12.64+0x4] ;  /* 0x000004080c0b0981 */ /* 0x000ee2000c1e1900 */
[----:B------:R-:W-:-:S02]  /*1630*/  UMOV UR4, 0x400 ;  /* 0x0000040000047882 */ /* 0x000fc40000000000 */
[----:B------:R-:W-:-:S04]  /*1640*/  UIADD3 UR4, UPT, UPT, UR4, 0x2d0, URZ ;  /* 0x000002d004047890 */ /* 0x000fc8000fffe0ff */
[----:B0-----:R-:W-:Y:S01]  /*1650*/  ULEA UR4, UR5, UR4, 0x18 ;  /* 0x0000000405047291 */ /* 0x001fe2000f8ec0ff */
[----:B--2---:R-:W-:-:S04]  /*1660*/  IMAD.WIDE R14, R19, 0x4, R14 ;  /* 0x00000004130e7825 */ /* 0x004fc800078e020e */
[----:B---3--:R-:W-:Y:S01]  /*1670*/  IMAD.IADD R18, R11, 0x1, -R19 ;  /* 0x000000010b127824 */ /* 0x008fe200078e0a13 */
[----:B------:R-:W-:-:S04]  /*1680*/  LEA R11, R2, UR4, 0x3 ;  /* 0x00000004020b7c11 */ /* 0x000fc8000f8e18ff */
[----:B------:R0:W-:Y:S04]  /*1690*/  STS [R7], R18 ;  /* 0x0000001207007388 */ /* 0x0001e80000000800 */
[----:B------:R0:W-:Y:S02]  /*16a0*/  STS.64 [R11], R14 ;  /* 0x0000000e0b007388 */ /* 0x0001e40000000a00 */
.L_x_12:
[----:B------:R-:W-:Y:S05]  /*16b0*/  BSYNC.RECONVERGENT B0 ;  /* 0x0000000000007941 */ /* 0x000fea0003800200 */
.L_x_11:
[----:B------:R-:W-:Y:S06]  /*16c0*/  BAR.SYNC.DEFER_BLOCKING 0x0 ;  /* 0x0000000000007b1d */ /* 0x000fec0000010000 */
[----:B------:R-:W-:Y:S01]  /*16d0*/  BSSY.RECONVERGENT B2, `(.L_x_13) ;  /* 0x0000149000027945 */ /* 0x000fe20003800200 */
[----:B------:R-:W1:Y:S02]  /*16e0*/  LDS.64 R12, [R20] ;  /* 0x00000000140c7984 */ /* 0x000e640000000a00 */
[----:B-1----:R-:W-:-:S06]  /*16f0*/  IMAD R12, R12, 0x4, R5 ;  /* 0x000000040c0c7824 */ /* 0x002fcc00078e0205 */
[----:B------:R-:W1:Y:S02]  /*1700*/  LDS R12, [R12] ;  /* 0x000000000c0c7984 */ /* 0x000e640000000800 */
[----:B-1----:R-:W-:-:S13]  /*1710*/  ISETP.GT.AND P0, PT, R12, R13, PT ;  /* 0x0000000d0c00720c */ /* 0x002fda0003f04270 */
[----:B------:R-:W-:Y:S05]  /*1720*/  @!P0 BRA `(.L_x_14) ;  /* 0x00000014000c8947 */ /* 0x000fea0003800000 */
[----:B------:R-:W-:Y:S01]  /*1730*/  IMAD.IADD R12, R12, 0x1, -R13 ;  /* 0x000000010c0c7824 */ /* 0x000fe200078e0a0d */
[----:B------:R-:W-:Y:S04]  /*1740*/  BSSY.RECONVERGENT B1, `(.L_x_15) ;  /* 0x0000126000017945 */ /* 0x000fe80003800200 */
[C---:B------:R-:W-:Y:S02]  /*1750*/  ISETP.GE.AND P0, PT, R12.reuse, 0x4, PT ;  /* 0x000000040c00780c */ /* 0x040fe40003f06270 */
[----:B------:R-:W-:Y:S01]  /*1760*/  VIMNMX R13, PT, PT, R12, 0x1, !PT ;  /* 0x000000010c0d7848 */ /* 0x000fe20007fe0100 */
[----:B------:R-:W-:-:S03]  /*1770*/  HFMA2 R12, -RZ, RZ, 0, 0 ;  /* 0x00000000ff0c7431 */ /* 0x000fc600000001ff */
[----:B0-----:R-:W-:-:S07]  /*1780*/  LOP3.LUT R11, R13, 0x3, RZ, 0xc0, !PT ;  /* 0x000000030d0b7812 */ /* 0x001fce00078ec0ff */
[----:B------:R-:W-:Y:S05]  /*1790*/  @!P0 BRA `(.L_x_16) ;  /* 0x0000001000808947 */ /* 0x000fea0003800000 */
[----:B------:R-:W-:Y:S01]  /*17a0*/  LOP3.LUT R12, R13, 0x7ffffffc, RZ, 0xc0, !PT ;  /* 0x7ffffffc0d0c7812 */ /* 0x000fe200078ec0ff */
[C---:B------:R-:W-:Y:S01]  /*17b0*/  VIADD R15, R17.reuse, 0x4d0 ;  /* 0x000004d0110f7836 */ /* 0x040fe20000000000 */
[----:B------:R-:W-:Y:S01]  /*17c0*/  BSSY.RELIABLE B0, `(.L_x_17) ;  /* 0x00000f6000007945 */ /* 0x000fe20003800100 */
[C---:B------:R-:W-:Y:S02]  /*17d0*/  VIADD R19, R17.reuse, 0x1d0 ;  /* 0x000001d011137836 */ /* 0x040fe40000000000 */
[----:B------:R-:W-:Y:S01]  /*17e0*/  IMAD.MOV R13, RZ, RZ, -R12 ;  /* 0x000000ffff0d7224 */ /* 0x000fe200078e0a0c */
[C---:B------:R-:W-:Y:S01]  /*17f0*/  LEA R18, R16.reuse, R15, 0x18 ;  /* 0x0000000f10127211 */ /* 0x040fe200078ec0ff */
[----:B------:R-:W-:Y:S01]  /*1800*/  VIADD R17, R17, 0x2d0 ;  /* 0x000002d011117836 */ /* 0x000fe20000000000 */
[----:B------:R-:W-:Y:S02]  /*1810*/  LEA R19, R16, R19, 0x18 ;  /* 0x0000001310137211 */ /* 0x000fe400078ec0ff */
[----:B------:R-:W-:-:S02]  /*1820*/  ISETP.GE.AND P0, PT, R13, RZ, PT ;  /* 0x000000ff0d00720c */ /* 0x000fc40003f06270 */
[----:B------:R-:W-:Y:S02]  /*1830*/  LEA R17, R16, R17, 0x18 ;  /* 0x0000001110117211 */ /* 0x000fe400078ec0ff */
[----:B------:R-:W-:Y:S02]  /*1840*/  IADD3 R18, PT, PT, R3, 0x200, R18 ;  /* 0x0000020003127810 */ /* 0x000fe40007ffe012 */
[----:B------:R-:W-:Y:S01]  /*1850*/  IADD3 R19, PT, PT, R19, 0x8, RZ ;  /* 0x0000000813137810 */ /* 0x000fe20007ffe0ff */
[----:B------:R-:W-:-:S06]  /*1860*/  VIADD R20, R17, 0x10 ;  /* 0x0000001011147836 */ /* 0x000fcc0000000000 */
[----:B------:R-:W-:Y:S05]  /*1870*/  @P0 BRA `(.L_x_18) ;  /* 0x0000000c00a80947 */ /* 0x000fea0003800000 */
[----:B------:R-:W-:Y:S01]  /*1880*/  IMAD.MOV R14, RZ, RZ, -R13 ;  /* 0x000000ffff0e7224 */ /* 0x000fe200078e0a0d */
[----:B------:R-:W-:Y:S01]  /*1890*/  BSSY.RECONVERGENT B3, `(.L_x_19) ;  /* 0x0000098000037945 */ /* 0x000fe20003800200 */
[----:B------:R-:W-:-:S03]  /*18a0*/  PLOP3.LUT P0, PT, PT, PT, PT, 0x80, 0x8 ;  /* 0x000000000008781c */ /* 0x000fc60003f0f070 */
[----:B------:R-:W-:-:S13]  /*18b0*/  ISETP.GT.AND P1, PT, R14, 0xc, PT ;  /* 0x0000000c0e00780c */ /* 0x000fda0003f24270 */
[----:B------:R-:W-:Y:S05]  /*18c0*/  @!P1 BRA `(.L_x_20) ;  /* 0x0000000800509947 */ /* 0x000fea0003800000 */
[----:B------:R-:W-:-:S13]  /*18d0*/  PLOP3.LUT P0, PT, PT, PT, PT, 0x8, 0x80 ;  /* 0x000000000080781c */ /* 0x000fda0003f0e170 */
.L_x_51:
[----:B------:R-:W0:Y:S01]  /*18e0*/  LDS R15, [R19+-0x8] ;  /* 0xfffff800130f7984 */ /* 0x000e220000000800 */
[----:B------:R-:W-:Y:S01]  /*18f0*/  BSSY.RECONVERGENT B4, `(.L_x_21) ;  /* 0x0000007000047945 */ /* 0x000fe20003800200 */
[----:B0-----:R-:W-:-:S13]  /*1900*/  ISETP.GE.AND P1, PT, R2, R15, PT ;  /* 0x0000000f0200720c */ /* 0x001fda0003f26270 */
[----:B------:R-:W-:Y:S05]  /*1910*/  @P1 BRA `(.L_x_22) ;  /* 0x0000000000101947 */ /* 0x000fea0003800000 */
[----:B------:R-:W0:Y:S02]  /*1920*/  LDS.64 R14, [R20+-0x10] ;  /* 0xfffff000140e7984 */ /* 0x000e240000000a00 */
[----:B0-----:R-:W-:-:S06]  /*1930*/  IMAD.WIDE.U32 R14, R2, 0x4, R14 ;  /* 0x00000004020e7825 */ /* 0x001fcc00078e000e */
[----:B------:R-:W2:Y:S04]  /*1940*/  LD.E R15, desc[UR8][R14.64] ;  /* 0x000000080e0f7980 */ /* 0x000ea8000c101900 */
[----:B--2---:R0:W-:Y:S02]  /*1950*/  STS [R18+-0x200], R15 ;  /* 0xfffe000f12007388 */ /* 0x0041e40000000800 */
.L_x_22:
[----:B------:R-:W-:Y:S05]  /*1960*/  BSYNC.RECONVERGENT B4 ;  /* 0x0000000000047941 */ /* 0x000fea0003800200 */
.L_x_21:
[----:B0-----:R-:W0:Y:S01]  /*1970*/  LDS R15, [R19+-0x4] ;  /* 0xfffffc00130f7984 */ /* 0x001e220000000800 */
[----:B------:R-:W-:Y:S01]  /*1980*/  BSSY.RECONVERGENT B4, `(.L_x_23) ;  /* 0x0000007000047945 */ /* 0x000fe20003800200 */
[----:B0-----:R-:W-:-:S13]  /*1990*/  ISETP.GE.AND P1, PT, R2, R15, PT ;  /* 0x0000000f0200720c */ /* 0x001fda0003f26270 */
[----:B------:R-:W-:Y:S05]  /*19a0*/  @P1 BRA `(.L_x_24) ;  /* 0x0000000000101947 */ /* 0x000fea0003800000 */
[----:B------:R-:W0:Y:S02]  /*19b0*/  LDS.64 R14, [R20+-0x8] ;  /* 0xfffff800140e7984 */ /* 0x000e240000000a00 */
[----:B0-----:R-:W-:-:S06]  /*19c0*/  IMAD.WIDE.U32 R14, R2, 0x4, R14 ;  /* 0x00000004020e7825 */ /* 0x001fcc00078e000e */
[----:B------:R-:W2:Y:S04]  /*19d0*/  LD.E R15, desc[UR8][R14.64] ;  /* 0x000000080e0f7980 */ /* 0x000ea8000c101900 */
[----:B--2---:R0:W-:Y:S02]  /*19e0*/  STS [R18+-0x100], R15 ;  /* 0xffff000f12007388 */ /* 0x0041e40000000800 */
.L_x_24:
[----:B------:R-:W-:Y:S05]  /*19f0*/  BSYNC.RECONVERGENT B4 ;  /* 0x0000000000047941 */ /* 0x000fea0003800200 */
.L_x_23:
[----:B0-----:R-:W0:Y:S01]  /*1a00*/  LDS R15, [R19] ;  /* 0x00000000130f7984 */ /* 0x001e220000000800 */
[----:B------:R-:W-:Y:S01]  /*1a10*/  BSSY.RECONVERGENT B4, `(.L_x_25) ;  /* 0x0000007000047945 */ /* 0x000fe20003800200 */
[----:B0-----:R-:W-:-:S13]  /*1a20*/  ISETP.GE.AND P1, PT, R2, R15, PT ;  /* 0x0000000f0200720c */ /* 0x001fda0003f26270 */
[----:B------:R-:W-:Y:S05]  /*1a30*/  @P1 BRA `(.L_x_26) ;  /* 0x0000000000101947 */ /* 0x000fea0003800000 */
[----:B------:R-:W0:Y:S02]  /*1a40*/  LDS.64 R14, [R20] ;  /* 0x00000000140e7984 */ /* 0x000e240000000a00 */
[----:B0-----:R-:W-:-:S06]  /*1a50*/  IMAD.WIDE.U32 R14, R2, 0x4, R14 ;  /* 0x00000004020e7825 */ /* 0x001fcc00078e000e */
[----:B------:R-:W2:Y:S04]  /*1a60*/  LD.E R15, desc[UR8][R14.64] ;  /* 0x000000080e0f7980 */ /* 0x000ea8000c101900 */
[----:B--2---:R0:W-:Y:S02]  /*1a70*/  STS [R18], R15 ;  /* 0x0000000f12007388 */ /* 0x0041e40000000800 */
.L_x_26:
[----:B------:R-:W-:Y:S05]  /*1a80*/  BSYNC.RECONVERGENT B4 ;  /* 0x0000000000047941 */ /* 0x000fea0003800200 */
.L_x_25:
[----:B0-----:R-:W0:Y:S01]  /*1a90*/  LDS R15, [R19+0x4] ;  /* 0x00000400130f7984 */ /* 0x001e220000000800 */
[----:B------:R-:W-:Y:S01]  /*1aa0*/  BSSY.RECONVERGENT B4, `(.L_x_27) ;  /* 0x0000007000047945 */ /* 0x000fe20003800200 */
[----:B0-----:R-:W-:-:S13]  /*1ab0*/  ISETP.GE.AND P1, PT, R2, R15, PT ;  /* 0x0000000f0200720c */ /* 0x001fda0003f26270 */
[----:B------:R-:W-:Y:S05]  /*1ac0*/  @P1 BRA `(.L_x_28) ;  /* 0x0000000000101947 */ /* 0x000fea0003800000 */
[----:B------:R-:W0:Y:S02]  /*1ad0*/  LDS.64 R14, [R20+0x8] ;  /* 0x00000800140e7984 */ /* 0x000e240000000a00 */
[----:B0-----:R-:W-:-:S06]  /*1ae0*/  IMAD.WIDE.U32 R14, R2, 0x4, R14 ;  /* 0x00000004020e7825 */ /* 0x001fcc00078e000e */
[----:B------:R-:W2:Y:S04]  /*1af0*/  LD.E R15, desc[UR8][R14.64] ;  /* 0x000000080e0f7980 */ /* 0x000ea8000c101900 */
[----:B--2---:R0:W-:Y:S02]  /*1b00*/  STS [R18+0x100], R15 ;  /* 0x0001000f12007388 */ /* 0x0041e40000000800 */
.L_x_28:
[----:B------:R-:W-:Y:S05]  /*1b10*/  BSYNC.RECONVERGENT B4 ;  /* 0x0000000000047941 */ /* 0x000fea0003800200 */
.L_x_27:
        /* <DEDUP_REMOVED lines=8> */
.L_x_30:
[----:B------:R-:W-:Y:S05]  /*1ba0*/  BSYNC.RECONVERGENT B4 ;  /* 0x0000000000047941 */ /* 0x000fea0003800200 */
.L_x_29:
        /* <DEDUP_REMOVED lines=8> */
.L_x_32:
[----:B------:R-:W-:Y:S05]  /*1c30*/  BSYNC.RECONVERGENT B4 ;  /* 0x0000000000047941 */ /* 0x000fea0003800200 */
.L_x_31:
        /* <DEDUP_REMOVED lines=8> */
.L_x_34:
[----:B------:R-:W-:Y:S05]  /*1cc0*/  BSYNC.RECONVERGENT B4 ;  /* 0x0000000000047941 */ /* 0x000fea0003800200 */
.L_x_33:
        /* <DEDUP_REMOVED lines=8> */
.L_x_36:
[----:B------:R-:W-:Y:S05]  /*1d50*/  BSYNC.RECONVERGENT B4 ;  /* 0x0000000000047941 */ /* 0x000fea0003800200 */
.L_x_35:
        /* <DEDUP_REMOVED lines=8> */
.L_x_38:
[----:B------:R-:W-:Y:S05]  /*1de0*/  BSYNC.RECONVERGENT B4 ;  /* 0x0000000000047941 */ /* 0x000fea0003800200 */
.L_x_37:
        /* <DEDUP_REMOVED lines=8> */
.L_x_40:
[----:B------:R-:W-:Y:S05]  /*1e70*/  BSYNC.RECONVERGENT B4 ;  /* 0x0000000000047941 */ /* 0x000fea0003800200 */
.L_x_39:
        /* <DEDUP_REMOVED lines=8> */
.L_x_42:
[----:B------:R-:W-:Y:S05]  /*1f00*/  BSYNC.RECONVERGENT B4 ;  /* 0x0000000000047941 */ /* 0x000fea0003800200 */
.L_x_41:
        /* <DEDUP_REMOVED lines=8> */
.L_x_44:
[----:B------:R-:W-:Y:S05]  /*1f90*/  BSYNC.RECONVERGENT B4 ;  /* 0x0000000000047941 */ /* 0x000fea0003800200 */
.L_x_43:
        /* <DEDUP_REMOVED lines=8> */
.L_x_46:
[----:B------:R-:W-:Y:S05]  /*2020*/  BSYNC.RECONVERGENT B4 ;  /* 0x0000000000047941 */ /* 0x000fea0003800200 */
.L_x_45:
        /* <DEDUP_REMOVED lines=8> */
.L_x_48:
[----:B------:R-:W-:Y:S05]  /*20b0*/  BSYNC.RECONVERGENT B4 ;  /* 0x0000000000047941 */ /* 0x000fea0003800200 */
.L_x_47:
        /* <DEDUP_REMOVED lines=8> */
.L_x_50:
[----:B------:R-:W-:Y:S05]  /*2140*/  BSYNC.RECONVERGENT B4 ;  /* 0x0000000000047941 */ /* 0x000fea0003800200 */
.L_x_49:
[----:B0-----:R-:W0:Y:S02]  /*2150*/  LDS R15, [R19+0x34] ;  /* 0x00003400130f7984 */ /* 0x001e240000000800 */
[----:B0-----:R-:W-:-:S13]  /*2160*/  ISETP.GE.AND P1, PT, R2, R15, PT ;  /* 0x0000000f0200720c */ /* 0x001fda0003f26270 */
[----:B------:R-:W0:Y:S02]  /*2170*/  @!P1 LDS.64 R14, [R20+0x68] ;  /* 0x00006800140e9984 */ /* 0x000e240000000a00 */
[----:B0-----:R-:W-:-:S06]  /*2180*/  @!P1 IMAD.WIDE.U32 R14, R2, 0x4, R14 ;  /* 0x00000004020e9825 */ /* 0x001fcc00078e000e */
[----:B------:R-:W2:Y:S01]  /*2190*/  @!P1 LD.E R15, desc[UR8][R14.64] ;  /* 0x000000080e0f9980 */ /* 0x000ea2000c101900 */
[----:B------:R-:W-:Y:S01]  /*21a0*/  VIADD R13, R13, 0x10 ;  /* 0x000000100d0d7836 */ /* 0x000fe20000000000 */
[----:B------:R-:W-:Y:S01]  /*21b0*/  IADD3 R20, PT, PT, R20, 0x80, RZ ;  /* 0x0000008014147810 */ /* 0x000fe20007ffe0ff */
[----:B------:R-:W-:Y:S01]  /*21c0*/  VIADD R19, R19, 0x40 ;  /* 0x0000004013137836 */ /* 0x000fe20000000000 */
[----:B--2---:R0:W-:Y:S02]  /*21d0*/  @!P1 STS [R18+0xd00], R15 ;  /* 0x000d000f12009388 */ /* 0x0041e40000000800 */
[----:B------:R-:W-:Y:S01]  /*21e0*/  ISETP.GE.AND P1, PT, R13, -0xc, PT ;  /* 0xfffffff40d00780c */ /* 0x000fe20003f26270 */
[----:B0-----:R-:W-:-:S12]  /*21f0*/  VIADD R18, R18, 0x1000 ;  /* 0x0000100012127836 */ /* 0x001fd80000000000 */
[----:B------:R-:W-:Y:S05]  /*2200*/  @!P1 BRA `(.L_x_51) ;  /* 0xfffffff400b49947 */ /* 0x000fea000383ffff */
.L_x_20:
[----:B------:R-:W-:Y:S05]  /*2210*/  BSYNC.RECONVERGENT B3 ;  /* 0x0000000000037941 */ /* 0x000fea0003800200 */
.L_x_19:
[----:B------:R-:W-:Y:S01]  /*2220*/  IMAD.MOV R14, RZ, RZ, -R13 ;  /* 0x000000ffff0e7224 */ /* 0x000fe200078e0a0d */
[----:B------:R-:W-:Y:S04]  /*2230*/  BSSY.RECONVERGENT B3, `(.L_x_52) ;  /* 0x000004b000037945 */ /* 0x000fe80003800200 */
[----:B------:R-:W-:-:S13]  /*2240*/  ISETP.GT.AND P1, PT, R14, 0x4, PT ;  /* 0x000000040e00780c */ /* 0x000fda0003f24270 */
[----:B------:R-:W-:Y:S05]  /*2250*/  @!P1 BRA `(.L_x_53) ;  /* 0x0000000400209947 */ /* 0x000fea0003800000 */
        /* <DEDUP_REMOVED lines=8> */
.L_x_55:
[----:B------:R-:W-:Y:S05]  /*22e0*/  BSYNC.RECONVERGENT B4 ;  /* 0x0000000000047941 */ /* 0x000fea0003800200 */
.L_x_54:
        /* <DEDUP_REMOVED lines=8> */
.L_x_57:
[----:B------:R-:W-:Y:S05]  /*2370*/  BSYNC.RECONVERGENT B4 ;  /* 0x0000000000047941 */ /* 0x000fea0003800200 */
.L_x_56:
        /* <DEDUP_REMOVED lines=8> */
.L_x_59:
[----:B------:R-:W-:Y:S05]  /*2400*/  BSYNC.RECONVERGENT B4 ;  /* 0x0000000000047941 */ /* 0x000fea0003800200 */
.L_x_58:
[----:B0-----:R-:W0:Y:S02]  /*2410*/  LDS R15, [R19+0x4] ;  /* 0x00000400130f7984 */ /* 0x001e240000000800 */
[----:B0-----:R-:W-:-:S13]  /*2420*/  ISETP.GE.AND P0, PT, R2, R15, PT ;  /* 0x0000000f0200720c */ /* 0x001fda0003f06270 */
[----:B------:R-:W0:Y:S02]  /*2430*/  @!P0 LDS.64 R14, [R20+0x8] ;  /* 0x00000800140e8984 */ /* 0x000e240000000a00 */
[----:B0-----:R-:W-:-:S06]  /*2440*/  @!P0 IMAD.WIDE.U32 R14, R2, 0x4, R14 ;  /* 0x00000004020e8825 */ /* 0x001fcc00078e000e */
[----:B------:R-:W2:Y:S04]  /*2450*/  @!P0 LD.E R15, desc[UR8][R14.64] ;  /* 0x000000080e0f8980 */ /* 0x000ea8000c101900 */
[----:B--2---:R-:W-:Y:S04]  /*2460*/  @!P0 STS [R18+0x100], R15 ;  /* 0x0001000f12008388 */ /* 0x004fe80000000800 */
[----:B------:R-:W0:Y:S02]  /*2470*/  LDS R17, [R19+0x8] ;  /* 0x0000080013117984 */ /* 0x000e240000000800 */
[----:B0-----:R-:W-:-:S13]  /*2480*/  ISETP.GE.AND P0, PT, R2, R17, PT ;  /* 0x000000110200720c */ /* 0x001fda0003f06270 */
[----:B------:R-:W0:Y:S02]  /*2490*/  @!P0 LDS.64 R16, [R20+0x10] ;  /* 0x0000100014108984 */ /* 0x000e240000000a00 */
[----:B0-----:R-:W-:-:S06]  /*24a0*/  @!P0 IMAD.WIDE.U32 R16, R2, 0x4, R16 ;  /* 0x0000000402108825 */ /* 0x001fcc00078e0010 */
[----:B------:R-:W2:Y:S01]  /*24b0*/  @!P0 LD.E R17, desc[UR8][R16.64] ;  /* 0x0000000810118980 */ /* 0x000ea2000c101900 */
[----:B------:R-:W-:Y:S01]  /*24c0*/  BSSY.RECONVERGENT B4, `(.L_x_60) ;  /* 0x000000c000047945 */ /* 0x000fe20003800200 */
[----:B------:R-:W-:Y:S01]  /*24d0*/  VIADD R22, R20, 0x20 ;  /* 0x0000002014167836 */ /* 0x000fe20000000000 */
[----:B------:R-:W-:Y:S01]  /*24e0*/  IADD3 R23, PT, PT, R18, 0x400, RZ ;  /* 0x0000040012177810 */ /* 0x000fe20007ffe0ff */
[----:B--2---:R-:W-:Y:S04]  /*24f0*/  @!P0 STS [R18+0x200], R17 ;  /* 0x0002001112008388 */ /* 0x004fe80000000800 */
[----:B------:R-:W0:Y:S02]  /*2500*/  LDS R21, [R19+0xc] ;  /* 0x00000c0013157984 */ /* 0x000e240000000800 */
[----:B0-----:R-:W-:Y:S01]  /*2510*/  ISETP.GE.AND P0, PT, R2, R21, PT ;  /* 0x000000150200720c */ /* 0x001fe20003f06270 */
[----:B------:R-:W-:-:S12]  /*2520*/  VIADD R21, R19, 0x10 ;  /* 0x0000001013157836 */ /* 0x000fd80000000000 */
[----:B------:R-:W-:Y:S05]  /*2530*/  @P0 BRA `(.L_x_61) ;  /* 0x0000000000100947 */ /* 0x000fea0003800000 */
[----:B------:R-:W0:Y:S02]  /*2540*/  LDS.64 R14, [R22+-0x8] ;  /* 0xfffff800160e7984 */ /* 0x000e240000000a00 */
[----:B0-----:R-:W-:-:S06]  /*2550*/  IMAD.WIDE.U32 R14, R2, 0x4, R14 ;  /* 0x00000004020e7825 */ /* 0x001fcc00078e000e */
[----:B------:R-:W2:Y:S04]  /*2560*/  LD.E R14, desc[UR8][R14.64] ;  /* 0x000000080e0e7980 */ /* 0x000ea8000c101900 */
[----:B--2---:R0:W-:Y:S02]  /*2570*/  STS [R23+-0x100], R14 ;  /* 0xffff000e17007388 */ /* 0x0041e40000000800 */
.L_x_61:
[----:B------:R-:W-:Y:S05]  /*2580*/  BSYNC.RECONVERGENT B4 ;  /* 0x0000000000047941 */ /* 0x000fea0003800200 */
.L_x_60:
[----:B------:R-:W1:Y:S01]  /*2590*/  LDS R15, [R21] ;  /* 0x00000000150f7984 */ /* 0x000e620000000800 */
[----:B------:R-:W-:Y:S01]  /*25a0*/  BSSY.RECONVERGENT B4, `(.L_x_62) ;  /* 0x0000007000047945 */ /* 0x000fe20003800200 */
[----:B-1----:R-:W-:-:S13]  /*25b0*/  ISETP.GE.AND P0, PT, R2, R15, PT ;  /* 0x0000000f0200720c */ /* 0x002fda0003f06270 */
[----:B------:R-:W-:Y:S05]  /*25c0*/  @P0 BRA `(.L_x_63) ;  /* 0x0000000000100947 */ /* 0x000fea0003800000 */
[----:B0-----:R-:W0:Y:S02]  /*25d0*/  LDS.64 R14, [R22] ;  /* 0x00000000160e7984 */ /* 0x001e240000000a00 */
[----:B0-----:R-:W-:-:S06]  /*25e0*/  IMAD.WIDE.U32 R14, R2, 0x4, R14 ;  /* 0x00000004020e7825 */ /* 0x001fcc00078e000e */
[----:B------:R-:W2:Y:S04]  /*25f0*/  LD.E R14, desc[UR8][R14.64] ;  /* 0x000000080e0e7980 */ /* 0x000ea8000c101900 */
[----:B--2---:R1:W-:Y:S02]  /*2600*/  STS [R23], R14 ;  /* 0x0000000e17007388 */ /* 0x0043e40000000800 */
.L_x_63:
[----:B------:R-:W-:Y:S05]  /*2610*/  BSYNC.RECONVERGENT B4 ;  /* 0x0000000000047941 */ /* 0x000fea0003800200 */
.L_x_62:
[----:B------:R-:W2:Y:S02]  /*2620*/  LDS R15, [R21+0x4] ;  /* 0x00000400150f7984 */ /* 0x000ea40000000800 */
[----:B--2---:R-:W-:-:S13]  /*2630*/  ISETP.GE.AND P0, PT, R2, R15, PT ;  /* 0x0000000f0200720c */ /* 0x004fda0003f06270 */
[----:B01----:R-:W0:Y:S02]  /*2640*/  @!P0 LDS.64 R14, [R22+0x8] ;  /* 0x00000800160e8984 */ /* 0x003e240000000a00 */
[----:B0-----:R-:W-:-:S06]  /*2650*/  @!P0 IMAD.WIDE.U32 R14, R2, 0x4, R14 ;  /* 0x00000004020e8825 */ /* 0x001fcc00078e000e */
[----:B------:R-:W2:Y:S01]  /*2660*/  @!P0 LD.E R14, desc[UR8][R14.64] ;  /* 0x000000080e0e8980 */ /* 0x000ea2000c101900 */
[----:B------:R-:W-:Y:S01]  /*2670*/  VIADD R13, R13, 0x4 ;  /* 0x000000040d0d7836 */ /* 0x000fe20000000000 */
[----:B------:R-:W-:Y:S01]  /*2680*/  IADD3 R19, PT, PT, R21, 0x10, RZ ;  /* 0x0000001015137810 */ /* 0x000fe20007ffe0ff */
[----:B------:R-:W-:Y:S02]  /*2690*/  VIADD R20, R22, 0x20 ;  /* 0x0000002016147836 */ /* 0x000fe40000000000 */
[----:B------:R-:W-:Y:S02]  /*26a0*/  VIADD R13, R13, 0x4 ;  /* 0x000000040d0d7836 */ /* 0x000fe40000000000 */
[----:B------:R-:W-:Y:S01]  /*26b0*/  VIADD R18, R23, 0x400 ;  /* 0x0000040017127836 */ /* 0x000fe20000000000 */
[----:B--2---:R0:W-:Y:S01]  /*26c0*/  @!P0 STS [R23+0x100], R14 ;  /* 0x0001000e17008388 */ /* 0x0041e20000000800 */
[----:B------:R-:W-:-:S13]  /*26d0*/  PLOP3.LUT P0, PT, PT, PT, PT, 0x8, 0x80 ;  /* 0x000000000080781c */ /* 0x000fda0003f0e170 */
.L_x_53:
[----:B------:R-:W-:Y:S05]  /*26e0*/  BSYNC.RECONVERGENT B3 ;  /* 0x0000000000037941 */ /* 0x000fea0003800200 */
.L_x_52:
[----:B------:R-:W-:-:S13]  /*26f0*/  ISETP.NE.OR P0, PT, R13, RZ, P0 ;  /* 0x000000ff0d00720c */ /* 0x000fda0000705670 */
[----:B------:R-:W-:Y:S05]  /*2700*/  @!P0 BREAK.RELIABLE B0 ;  /* 0x0000000000008942 */ /* 0x000fea0003800100 */
[----:B------:R-:W-:Y:S05]  /*2710*/  @!P0 BRA `(.L_x_16) ;  /* 0x0000000000a08947 */ /* 0x000fea0003800000 */
.L_x_18:
[----:B------:R-:W-:Y:S05]  /*2720*/  BSYNC.RELIABLE B0 ;  /* 0x0000000000007941 */ /* 0x000fea0003800100 */
.L_x_17:
[----:B------:R-:W1:Y:S01]  /*2730*/  LDS R15, [R19+-0x8] ;  /* 0xfffff800130f7984 */ /* 0x000e620000000800 */
[----:B------:R-:W-:Y:S01]  /*2740*/  BSSY.RECONVERGENT B0, `(.L_x_64) ;  /* 0x0000007000007945 */ /* 0x000fe20003800200 */
[----:B-1----:R-:W-:-:S13]  /*2750*/  ISETP.GE.AND P0, PT, R2, R15, PT ;  /* 0x0000000f0200720c */ /* 0x002fda0003f06270 */
[----:B------:R-:W-:Y:S05]  /*2760*/  @P0 BRA `(.L_x_65) ;  /* 0x0000000000100947 */ /* 0x000fea0003800000 */
[----:B0-----:R-:W0:Y:S02]  /*2770*/  LDS.64 R14, [R20+-0x10] ;  /* 0xfffff000140e7984 */ /* 0x001e240000000a00 */
[----:B0-----:R-:W-:-:S06]  /*2780*/  IMAD.WIDE.U32 R14, R2, 0x4, R14 ;  /* 0x00000004020e7825 */ /* 0x001fcc00078e000e */
[----:B------:R-:W2:Y:S04]  /*2790*/  LD.E R15, desc[UR8][R14.64] ;  /* 0x000000080e0f7980 */ /* 0x000ea8000c101900 */
[----:B--2---:R1:W-:Y:S02]  /*27a0*/  STS [R18+-0x200], R15 ;  /* 0xfffe000f12007388 */ /* 0x0043e40000000800 */
.L_x_65:
[----:B------:R-:W-:Y:S05]  /*27b0*/  BSYNC.RECONVERGENT B0 ;  /* 0x0000000000007941 */ /* 0x000fea0003800200 */
.L_x_64:
[----:B-1----:R-:W1:Y:S01]  /*27c0*/  LDS R15, [R19+-0x4] ;  /* 0xfffffc00130f7984 */ /* 0x002e620000000800 */
[----:B------:R-:W-:Y:S01]  /*27d0*/  BSSY.RECONVERGENT B0, `(.L_x_66) ;  /* 0x0000007000007945 */ /* 0x000fe20003800200 */
[----:B-1----:R-:W-:-:S13]  /*27e0*/  ISETP.GE.AND P0, PT, R2, R15, PT ;  /* 0x0000000f0200720c */ /* 0x002fda0003f06270 */
[----:B------:R-:W-:Y:S05]  /*27f0*/  @P0 BRA `(.L_x_67) ;  /* 0x0000000000100947 */ /* 0x000fea0003800000 */
[----:B0-----:R-:W0:Y:S02]  /*2800*/  LDS.64 R14, [R20+-0x8] ;  /* 0xfffff800140e7984 */ /* 0x001e240000000a00 */
[----:B0-----:R-:W-:-:S06]  /*2810*/  IMAD.WIDE.U32 R14, R2, 0x4, R14 ;  /* 0x00000004020e7825 */ /* 0x001fcc00078e000e */
[----:B------:R-:W2:Y:S04]  /*2820*/  LD.E R15, desc[UR8][R14.64] ;  /* 0x000000080e0f7980 */ /* 0x000ea8000c101900 */
[----:B--2---:R1:W-:Y:S02]  /*2830*/  STS [R18+-0x100], R15 ;  /* 0xffff000f12007388 */ /* 0x0043e40000000800 */
.L_x_67:
[----:B------:R-:W-:Y:S05]  /*2840*/  BSYNC.RECONVERGENT B0 ;  /* 0x0000000000007941 */ /* 0x000fea0003800200 */
.L_x_66:
[----:B-1----:R-:W1:Y:S01]  /*2850*/  LDS R15, [R19] ;  /* 0x00000000130f7984 */ /* 0x002e620000000800 */
[----:B------:R-:W-:Y:S01]  /*2860*/  BSSY.RECONVERGENT B0, `(.L_x_68) ;  /* 0x0000007000007945 */ /* 0x000fe20003800200 */
[----:B-1----:R-:W-:-:S13]  /*2870*/  ISETP.GE.AND P0, PT, R2, R15, PT ;  /* 0x0000000f0200720c */ /* 0x002fda0003f06270 */
[----:B------:R-:W-:Y:S05]  /*2880*/  @P0 BRA `(.L_x_69) ;  /* 0x0000000000100947 */ /* 0x000fea0003800000 */
[----:B0-----:R-:W0:Y:S02]  /*2890*/  LDS.64 R14, [R20] ;  /* 0x00000000140e7984 */ /* 0x001e240000000a00 */
[----:B0-----:R-:W-:-:S06]  /*28a0*/  IMAD.WIDE.U32 R14, R2, 0x4, R14 ;  /* 0x00000004020e7825 */ /* 0x001fcc00078e000e */
[----:B------:R-:W2:Y:S04]  /*28b0*/  LD.E R15, desc[UR8][R14.64] ;  /* 0x000000080e0f7980 */ /* 0x000ea8000c101900 */
[----:B--2---:R1:W-:Y:S02]  /*28c0*/  STS [R18], R15 ;  /* 0x0000000f12007388 */ /* 0x0043e40000000800 */
.L_x_69:
[----:B------:R-:W-:Y:S05]  /*28d0*/  BSYNC.RECONVERGENT B0 ;  /* 0x0000000000007941 */ /* 0x000fea0003800200 */
.L_x_68:
[----:B-1----:R-:W1:Y:S02]  /*28e0*/  LDS R15, [R19+0x4] ;  /* 0x00000400130f7984 */ /* 0x002e640000000800 */
[----:B-1----:R-:W-:-:S13]  /*28f0*/  ISETP.GE.AND P0, PT, R2, R15, PT ;  /* 0x0000000f0200720c */ /* 0x002fda0003f06270 */
[----:B0-----:R-:W0:Y:S02]  /*2900*/  @!P0 LDS.64 R14, [R20+0x8] ;  /* 0x00000800140e8984 */ /* 0x001e240000000a00 */
[----:B0-----:R-:W-:-:S06]  /*2910*/  @!P0 IMAD.WIDE.U32 R14, R2, 0x4, R14 ;  /* 0x00000004020e8825 */ /* 0x001fcc00078e000e */
[----:B------:R-:W2:Y:S01]  /*2920*/  @!P0 LD.E R15, desc[UR8][R14.64] ;  /* 0x000000080e0f8980 */ /* 0x000ea2000c101900 */
[----:B------:R-:W-:Y:S02]  /*2930*/  VIADD R13, R13, 0x4 ;  /* 0x000000040d0d7836 */ /* 0x000fe40000000000 */
[----:B------:R-:W-:Y:S02]  /*2940*/  VIADD R19, R19, 0x10 ;  /* 0x0000001013137836 */ /* 0x000fe40000000000 */
[----:B------:R-:W-:Y:S01]  /*2950*/  VIADD R20, R20, 0x20 ;  /* 0x0000002014147836 */ /* 0x000fe20000000000 */
[----:B--2---:R0:W-:Y:S01]  /*2960*/  @!P0 STS [R18+0x100], R15 ;  /* 0x0001000f12008388 */ /* 0x0041e20000000800 */
[----:B------:R-:W-:Y:S01]  /*2970*/  ISETP.NE.AND P0, PT, R13, RZ, PT ;  /* 0x000000ff0d00720c */ /* 0x000fe20003f05270 */
[----:B0-----:R-:W-:-:S12]  /*2980*/  VIADD R18, R18, 0x400 ;  /* 0x0000040012127836 */ /* 0x001fd80000000000 */
[----:B------:R-:W-:Y:S05]  /*2990*/  @P0 BRA `(.L_x_17) ;  /* 0xfffffffc00640947 */ /* 0x000fea000383ffff */
.L_x_16:
[----:B------:R-:W-:Y:S05]  /*29a0*/  BSYNC.RECONVERGENT B1 ;  /* 0x0000000000017941 */ /* 0x000fea0003800200 */
.L_x_15:
[----:B------:R-:W-:-:S13]  /*29b0*/  ISETP.NE.AND P0, PT, R11, RZ, PT ;  /* 0x000000ff0b00720c */ /* 0x000fda0003f05270 */
[----:B------:R-:W-:Y:S05]  /*29c0*/  @!P0 BRA `(.L_x_14) ;  /* 0x0000000000648947 */ /* 0x000fea0003800000 */
[----:B------:R-:W1:Y:S01]  /*29d0*/  S2UR UR6, SR_CgaCtaId ;  /* 0x00000000000679c3 */ /* 0x000e620000008800 */
[----:B------:R-:W-:Y:S01]  /*29e0*/  UMOV UR4, 0x400 ;  /* 0x0000040000047882 */ /* 0x000fe20000000000 */
[----:B------:R-:W-:Y:S01]  /*29f0*/  LEA R13, R12, R3, 0x8 ;  /* 0x000000030c0d7211 */ /* 0x000fe200078e40ff */
[----:B------:R-:W-:Y:S01]  /*2a00*/  UIADD3 UR5, UPT, UPT, UR4, 0x4d0, URZ ;  /* 0x000004d004057890 */ /* 0x000fe2000fffe0ff */
[----:B------:R-:W-:Y:S01]  /*2a10*/  IMAD.MOV R16, RZ, RZ, -R11 ;  /* 0x000000ffff107224 */ /* 0x000fe200078e0a0b */
[----:B------:R-:W-:Y:S02]  /*2a20*/  UIADD3 UR7, UPT, UPT, UR4, 0x2d0, URZ ;  /* 0x000002d004077890 */ /* 0x000fe4000fffe0ff */
[----:B------:R-:W-:Y:S02]  /*2a30*/  UIADD3 UR4, UPT, UPT, UR4, 0x1d0, URZ ;  /* 0x000001d004047890 */ /* 0x000fe4000fffe0ff */
[----:B-1----:R-:W-:Y:S02]  /*2a40*/  ULEA UR5, UR6, UR5, 0x18 ;  /* 0x0000000506057291 */ /* 0x002fe4000f8ec0ff */
[----:B------:R-:W-:-:S02]  /*2a50*/  ULEA UR7, UR6, UR7, 0x18 ;  /* 0x0000000706077291 */ /* 0x000fc4000f8ec0ff */
[----:B------:R-:W-:Y:S02]  /*2a60*/  ULEA UR4, UR6, UR4, 0x18 ;  /* 0x0000000406047291 */ /* 0x000fe4000f8ec0ff */
[----:B------:R-:W-:Y:S02]  /*2a70*/  VIADD R11, R13, UR5 ;  /* 0x000000050d0b7c36 */ /* 0x000fe40008000000 */
[C---:B0-----:R-:W-:Y:S02]  /*2a80*/  LEA R14, R12.reuse, UR7, 0x3 ;  /* 0x000000070c0e7c11 */ /* 0x041fe4000f8e18ff */
[----:B------:R-:W-:-:S07]  /*2a90*/  LEA R15, R12, UR4, 0x2 ;  /* 0x000000040c0f7c11 */ /* 0x000fce000f8e10ff */
.L_x_70:
[----:B------:R-:W0:Y:S02]  /*2aa0*/  LDS R13, [R15] ;  /* 0x000000000f0d7984 */ /* 0x000e240000000800 */
[----:B0-----:R-:W-:-:S13]  /*2ab0*/  ISETP.GE.AND P0, PT, R2, R13, PT ;  /* 0x0000000d0200720c */ /* 0x001fda0003f06270 */
[----:B------:R-:W0:Y:S02]  /*2ac0*/  @!P0 LDS.64 R12, [R14] ;  /* 0x000000000e0c8984 */ /* 0x000e240000000a00 */
[----:B0-----:R-:W-:-:S06]  /*2ad0*/  @!P0 IMAD.WIDE.U32 R12, R2, 0x4, R12 ;  /* 0x00000004020c8825 */ /* 0x001fcc00078e000c */
[----:B------:R-:W2:Y:S01]  /*2ae0*/  @!P0 LD.E R12, desc[UR8][R12.64] ;  /* 0x000000080c0c8980 */ /* 0x000ea2000c101900 */
[----:B------:R-:W-:Y:S01]  /*2af0*/  VIADD R16, R16, 0x1 ;  /* 0x0000000110107836 */ /* 0x000fe20000000000 */
[----:B------:R-:W-:Y:S01]  /*2b00*/  IADD3 R14, PT, PT, R14, 0x8, RZ ;  /* 0x000000080e0e7810 */ /* 0x000fe20007ffe0ff */
[----:B------:R-:W-:Y:S01]  /*2b10*/  VIADD R15, R15, 0x4 ;  /* 0x000000040f0f7836 */ /* 0x000fe20000000000 */
[----:B--2---:R0:W-:Y:S02]  /*2b20*/  @!P0 STS [R11], R12 ;  /* 0x0000000c0b008388 */ /* 0x0041e40000000800 */
[----:B------:R-:W-:Y:S01]  /*2b30*/  ISETP.NE.AND P0, PT, R16, RZ, PT ;  /* 0x000000ff1000720c */ /* 0x000fe20003f05270 */
[----:B0-----:R-:W-:-:S12]  /*2b40*/  VIADD R11, R11, 0x100 ;  /* 0x000001000b0b7836 */ /* 0x001fd80000000000 */
[----:B------:R-:W-:Y:S05]  /*2b50*/  @P0 BRA `(.L_x_70) ;  /* 0xfffffffc00d00947 */ /* 0x000fea000383ffff */
.L_x_14:
[----:B------:R-:W-:Y:S05]  /*2b60*/  BSYNC.RECONVERGENT B2 ;  /* 0x0000000000027941 */ /* 0x000fea0003800200 */
.L_x_13:
[----:B------:R-:W-:Y:S05]  /*2b70*/  WARPSYNC.ALL ;  /* 0x0000000000007948 */ /* 0x000fea0003800000 */
[----:B------:R-:W-:Y:S01]  /*2b80*/  BAR.SYNC.DEFER_BLOCKING 0x0 ;  /* 0x0000000000007b1d */ /* 0x000fe20000010000 */
[----:B------:R-:W-:-:S05]  /*2b90*/  ISETP.GE.AND P0, PT, R9, RZ, PT ;  /* 0x000000ff0900720c */ /* 0x000fca0003f06270 */
[----:B------:R-:W-:Y:S08]  /*2ba0*/  BSSY.RECONVERGENT B0, `(.L_x_71) ;  /* 0x000002a000007945 */ /* 0x000ff00003800200 */
[----:B------:R-:W-:Y:S05]  /*2bb0*/  @!P0 BRA `(.L_x_72) ;  /* 0x0000000000a08947 */ /* 0x000fea0003800000 */
[----:B0-----:R-:W0:Y:S01]  /*2bc0*/  S2R R14, SR_CgaCtaId ;  /* 0x00000000000e7919 */ /* 0x001e220000008800 */
[----:B------:R-:W-:Y:S01]  /*2bd0*/  MOV R12, 0x400 ;  /* 0x00000400000c7802 */ /* 0x000fe20000000f00 */
[----:B------:R-:W-:Y:S04]  /*2be0*/  BSSY.RECONVERGENT B1, `(.L_x_73) ;  /* 0x0000024000017945 */ /* 0x000fe80003800200 */
[----:B------:R-:W-:-:S05]  /*2bf0*/  VIADD R11, R12, 0x84 ;  /* 0x000000840c0b7836 */ /* 0x000fca0000000000 */
[----:B0-----:R-:W-:Y:S01]  /*2c00*/  LEA R16, R14, R11, 0x18 ;  /* 0x0000000b0e107211 */ /* 0x001fe200078ec0ff */
[----:B------:R-:W-:-:S04]  /*2c10*/  IMAD.MOV.U32 R11, RZ, RZ, RZ ;  /* 0x000000ffff0b7224 */ /* 0x000fc800078e00ff */
[----:B------:R-:W-:-:S05]  /*2c20*/  IMAD R9, R9, 0x4, R16 ;  /* 0x0000000409097824 */ /* 0x000fca00078e0210 */
[----:B------:R-:W0:Y:S02]  /*2c30*/  LDS R18, [R9] ;  /* 0x0000000009127984 */ /* 0x000e240000000800 */
[----:B0-----:R-:W-:-:S13]  /*2c40*/  ISETP.NE.AND P0, PT, R18, RZ, PT ;  /* 0x000000ff1200720c */ /* 0x001fda0003f05270 */
[----:B------:R-:W-:Y:S05]  /*2c50*/  @!P0 BRA `(.L_x_74) ;  /* 0x0000000000708947 */ /* 0x000fea0003800000 */
[----:B------:R-:W0:Y:S01]  /*2c60*/  LDS R7, [R7] ;  /* 0x0000000007077984 */ /* 0x000e220000000800 */
[----:B------:R-:W-:Y:S01]  /*2c70*/  IADD3 R9, PT, PT, R12, 0x4d0, RZ ;  /* 0x000004d00c097810 */ /* 0x000fe20007ffe0ff */
[----:B------:R-:W-:Y:S02]  /*2c80*/  IMAD.MOV.U32 R11, RZ, RZ, RZ ;  /* 0x000000ffff0b7224 */ /* 0x000fe400078e00ff */
[----:B------:R-:W-:Y:S01]  /*2c90*/  IMAD.MOV.U32 R12, RZ, RZ, RZ ;  /* 0x000000ffff0c7224 */ /* 0x000fe200078e00ff */
[----:B------:R-:W-:Y:S01]  /*2ca0*/  LEA R14, R14, R9, 0x18 ;  /* 0x000000090e0e7211 */ /* 0x000fe200078ec0ff */
[----:B------:R-:W-:-:S04]  /*2cb0*/  IMAD.MOV.U32 R9, RZ, RZ, RZ ;  /* 0x000000ffff097224 */ /* 0x000fc800078e00ff */
[----:B------:R-:W-:-:S04]  /*2cc0*/  IMAD.IADD R3, R3, 0x1, R14 ;  /* 0x0000000103037824 */ /* 0x000fc800078e020e */
[----:B------:R-:W-:-:S07]  /*2cd0*/  IMAD R3, R2, 0xfc, R3 ;  /* 0x000000fc02037824 */ /* 0x000fce00078e0203 */
.L_x_75:
[----:B0-----:R-:W-:-:S13]  /*2ce0*/  ISETP.NE.AND P0, PT, R12, R7, PT ;  /* 0x000000070c00720c */ /* 0x001fda0003f05270 */
[----:B------:R-:W-:Y:S05]  /*2cf0*/  @!P0 BRA `(.L_x_74) ;  /* 0x0000000000488947 */ /* 0x000fea0003800000 */
[----:B------:R-:W-:Y:S01]  /*2d00*/  IADD3 R13, PT, PT, R9, R10, RZ ;  /* 0x0000000a090d7210 */ /* 0x000fe20007ffe0ff */
[----:B------:R-:W-:-:S04]  /*2d10*/  IMAD R14, R12, 0x4, R3 ;  /* 0x000000040c0e7824 */ /* 0x000fc800078e0203 */
[----:B------:R-:W-:Y:S02]  /*2d20*/  IMAD R13, R13, 0x4, R8 ;  /* 0x000000040d0d7824 */ /* 0x000fe400078e0208 */
[----:B------:R-:W-:Y:S04]  /*2d30*/  LDS R14, [R14] ;  /* 0x000000000e0e7984 */ /* 0x000fe80000000800 */
[----:B------:R-:W0:Y:S02]  /*2d40*/  LDS R13, [R13] ;  /* 0x000000000d0d7984 */ /* 0x000e240000000800 */
[CC--:B0-----:R-:W-:Y:S02]  /*2d50*/  ISETP.NE.AND P0, PT, R13.reuse, R14.reuse, PT ;  /* 0x0000000e0d00720c */ /* 0x0c1fe40003f05270 */
[----:B------:R-:W-:-:S02]  /*2d60*/  ISETP.GE.AND P1, PT, R13, R14, PT ;  /* 0x0000000e0d00720c */ /* 0x000fc40003f26270 */
[----:B------:R-:W-:Y:S02]  /*2d70*/  SEL R16, RZ, 0x1, P0 ;  /* 0x00000001ff107807 */ /* 0x000fe40000000000 */
[----:B------:R-:W-:-:S03]  /*2d80*/  ISETP.GT.AND P0, PT, R13, R14, PT ;  /* 0x0000000e0d00720c */ /* 0x000fc60003f04270 */
[C---:B------:R-:W-:Y:S02]  /*2d90*/  IMAD.IADD R15, R16.reuse, 0x1, R9 ;  /* 0x00000001100f7824 */ /* 0x040fe400078e0209 */
[----:B------:R-:W-:Y:S02]  /*2da0*/  IMAD.IADD R11, R11, 0x1, R16 ;  /* 0x000000010b0b7824 */ /* 0x000fe400078e0210 */
[C---:B------:R-:W-:Y:S02]  /*2db0*/  VIADD R9, R15.reuse, 0x1 ;  /* 0x000000010f097836 */ /* 0x040fe40000000000 */
[----:B------:R-:W-:Y:S01]  /*2dc0*/  @P1 IADD3 R9, PT, PT, R15, RZ, RZ ;  /* 0x000000ff0f091210 */ /* 0x000fe20007ffe0ff */
[----:B------:R-:W-:-:S03]  /*2dd0*/  IMAD.IADD R15, R16, 0x1, R12 ;  /* 0x00000001100f7824 */ /* 0x000fc600078e020c */
[----:B------:R-:W-:Y:S01]  /*2de0*/  ISETP.NE.AND P1, PT, R9, R18, PT ;  /* 0x000000120900720c */ /* 0x000fe20003f25270 */
[----:B------:R-:W-:Y:S02]  /*2df0*/  VIADD R12, R15, 0x1 ;  /* 0x000000010f0c7836 */ /* 0x000fe40000000000 */
[----:B------:R-:W-:-:S10]  /*2e00*/  @!P0 IMAD.MOV R12, RZ, RZ, R15 ;  /* 0x000000ffff0c8224 */ /* 0x000fd400078e020f */
[----:B------:R-:W-:Y:S05]  /*2e10*/  @P1 BRA `(.L_x_75) ;  /* 0xfffffffc00b01947 */ /* 0x000fea000383ffff */
.L_x_74:
[----:B------:R-:W-:Y:S05]  /*2e20*/  BSYNC.RECONVERGENT B1 ;  /* 0x0000000000017941 */ /* 0x000fea0003800200 */
.L_x_73:
[----:B------:R1:W-:Y:S02]  /*2e30*/  STS [R6], R11 ;  /* 0x0000000b06007388 */ /* 0x0003e40000000800 */
.L_x_72:
[----:B------:R-:W-:Y:S05]  /*2e40*/  BSYNC.RECONVERGENT B0 ;  /* 0x0000000000007941 */ /* 0x000fea0003800200 */
.L_x_71:
[----:B------:R-:W-:Y:S01]  /*2e50*/  BAR.SYNC.DEFER_BLOCKING 0x0 ;  /* 0x0000000000007b1d */ /* 0x000fe20000010000 */
[----:B------:R-:W-:-:S05]  /*2e60*/  ISETP.NE.AND P0, PT, R2, RZ, PT ;  /* 0x000000ff0200720c */ /* 0x000fca0003f05270 */
[----:B------:R-:W-:Y:S08]  /*2e70*/  BSSY.RECONVERGENT B0, `(.L_x_76) ;  /* 0x000004c000007945 */ /* 0x000ff00003800200 */
[----:B------:R-:W-:Y:S05]  /*2e80*/  @P0 BRA `(.L_x_77) ;  /* 0x0000000400280947 */ /* 0x000fea0003800000 */
[----:B------:R-:W2:Y:S01]  /*2e90*/  S2UR UR5, SR_CgaCtaId ;  /* 0x00000000000579c3 */ /* 0x000ea20000008800 */
[----:B------:R-:W-:Y:S01]  /*2ea0*/  UMOV UR4, 0x400 ;  /* 0x0000040000047882 */ /* 0x000fe20000000000 */
[----:B------:R-:W-:Y:S01]  /*2eb0*/  BSSY.RECONVERGENT B1, `(.L_x_78) ;  /* 0x0000044000017945 */ /* 0x000fe20003800200 */
[----:B--2---:R-:W-:-:S09]  /*2ec0*/  ULEA UR4, UR5, UR4, 0x18 ;  /* 0x0000000405047291 */ /* 0x004fd2000f8ec0ff */
[----:B------:R-:W2:Y:S02]  /*2ed0*/  LDS.64 R2, [UR4] ;  /* 0x00000004ff027984 */ /* 0x000ea40008000a00 */
[----:B--2---:R-:W-:Y:S01]  /*2ee0*/  LEA R2, R2, R5, 0x2 ;  /* 0x0000000502027211 */ /* 0x004fe200078e10ff */
[----:B------:R-:W-:-:S05]  /*2ef0*/  IMAD.MOV.U32 R5, RZ, RZ, RZ ;  /* 0x000000ffff057224 */ /* 0x000fca00078e00ff */
[----:B------:R-:W2:Y:S02]  /*2f00*/  LDS R2, [R2] ;  /* 0x0000000002027984 */ /* 0x000ea40000000800 */
[----:B--2---:R-:W-:-:S13]  /*2f10*/  ISETP.GT.AND P0, PT, R2, R3, PT ;  /* 0x000000030200720c */ /* 0x004fda0003f04270 */
[----:B------:R-:W-:Y:S05]  /*2f20*/  @!P0 BRA `(.L_x_79) ;  /* 0x0000000000f08947 */ /* 0x000fea0003800000 */
[----:B------:R-:W-:Y:S01]  /*2f30*/  IMAD.IADD R3, R2, 0x1, -R3 ;  /* 0x0000000102037824 */ /* 0x000fe200078e0a03 */
[----:B------:R-:W-:Y:S01]  /*2f40*/  BSSY.RECONVERGENT B2, `(.L_x_80) ;  /* 0x000001c000027945 */ /* 0x000fe20003800200 */
[----:B------:R-:W-:-:S03]  /*2f50*/  IMAD.MOV.U32 R5, RZ, RZ, RZ ;  /* 0x000000ffff057224 */ /* 0x000fc600078e00ff */
[C---:B------:R-:W-:Y:S02]  /*2f60*/  ISETP.GE.AND P0, PT, R3.reuse, 0x10, PT ;  /* 0x000000100300780c */ /* 0x040fe40003f06270 */
[----:B------:R-:W-:Y:S01]  /*2f70*/  VIMNMX R2, PT, PT, R3, 0x1, !PT ;  /* 0x0000000103027848 */ /* 0x000fe20007fe0100 */
[----:B------:R-:W-:-:S03]  /*2f80*/  IMAD.MOV.U32 R3, RZ, RZ, RZ ;  /* 0x000000ffff037224 */ /* 0x000fc600078e00ff */
[----:B------:R-:W-:-:S04]  /*2f90*/  LOP3.LUT R24, R2, 0xf, RZ, 0xc0, !PT ;  /* 0x0000000f02187812 */ /* 0x000fc800078ec0ff */
[----:B------:R-:W-:-:S03]  /*2fa0*/  ISETP.NE.AND P1, PT, R24, RZ, PT ;  /* 0x000000ff1800720c */ /* 0x000fc60003f25270 */
[----:B------:R-:W-:Y:S10]  /*2fb0*/  @!P0 BRA `(.L_x_81) ;  /* 0x0000000000508947 */ /* 0x000ff40003800000 */
[----:B------:R-:W-:Y:S01]  /*2fc0*/  LOP3.LUT R3, R2, 0x7ffffff0, RZ, 0xc0, !PT ;  /* 0x7ffffff002037812 */ /* 0x000fe200078ec0ff */
[----:B------:R-:W-:Y:S01]  /*2fd0*/  IMAD.MOV.U32 R5, RZ, RZ, RZ ;  /* 0x000000ffff057224 */ /* 0x000fe200078e00ff */
[----:B0-----:R-:W-:-:S03]  /*2fe0*/  IADD3 R7, PT, PT, R4, 0x20, RZ ;  /* 0x0000002004077810 */ /* 0x001fc60007ffe0ff */
[----:B-1----:R-:W-:-:S07]  /*2ff0*/  IMAD.MOV R6, RZ, RZ, -R3 ;  /* 0x000000ffff067224 */ /* 0x002fce00078e0a03 */
.L_x_82:
[----:B------:R-:W0:Y:S01]  /*3000*/  LDS.128 R8, [R7+-0x20] ;  /* 0xffffe00007087984 */ /* 0x000e220000000c00 */
[----:B------:R-:W-:-:S03]  /*3010*/  VIADD R6, R6, 0x10 ;  /* 0x0000001006067836 */ /* 0x000fc60000000000 */
[----:B------:R-:W1:Y:S02]  /*3020*/  LDS.128 R12, [R7+-0x10] ;  /* 0xfffff000070c7984 */ /* 0x000e640000000c00 */
[----:B------:R-:W-:Y:S02]  /*3030*/  ISETP.NE.AND P0, PT, R6, RZ, PT ;  /* 0x000000ff0600720c */ /* 0x000fe40003f05270 */
[----:B------:R-:W2:Y:S04]  /*3040*/  LDS.128 R16, [R7] ;  /* 0x0000000007107984 */ /* 0x000ea80000000c00 */
[----:B------:R3:W4:Y:S02]  /*3050*/  LDS.128 R20, [R7+0x10] ;  /* 0x0000100007147984 */ /* 0x0007240000000c00 */
[----:B---3--:R-:W-:Y:S01]  /*3060*/  VIADD R7, R7, 0x40 ;  /* 0x0000004007077836 */ /* 0x008fe20000000000 */
[----:B0-----:R-:W-:-:S04]  /*3070*/  IADD3 R8, PT, PT, R9, R8, R5 ;  /* 0x0000000809087210 */ /* 0x001fc80007ffe005 */
[----:B------:R-:W-:-:S04]  /*3080*/  IADD3 R8, PT, PT, R11, R10, R8 ;  /* 0x0000000a0b087210 */ /* 0x000fc80007ffe008 */
[----:B-1----:R-:W-:-:S04]  /*3090*/  IADD3 R8, PT, PT, R13, R12, R8 ;  /* 0x0000000c0d087210 */ /* 0x002fc80007ffe008 */
[----:B------:R-:W-:-:S04]  /*30a0*/  IADD3 R8, PT, PT, R15, R14, R8 ;  /* 0x0000000e0f087210 */ /* 0x000fc80007ffe008 */
[----:B--2---:R-:W-:-:S04]  /*30b0*/  IADD3 R8, PT, PT, R17, R16, R8 ;  /* 0x0000001011087210 */ /* 0x004fc80007ffe008 */
[----:B------:R-:W-:-:S04]  /*30c0*/  IADD3 R8, PT, PT, R19, R18, R8 ;  /* 0x0000001213087210 */ /* 0x000fc80007ffe008 */
[----:B----4-:R-:W-:-:S04]  /*30d0*/  IADD3 R8, PT, PT, R21, R20, R8 ;  /* 0x0000001415087210 */ /* 0x010fc80007ffe008 */
[----:B------:R-:W-:Y:S01]  /*30e0*/  IADD3 R5, PT, PT, R23, R22, R8 ;  /* 0x0000001617057210 */ /* 0x000fe20007ffe008 */
[----:B------:R-:W-:Y:S06]  /*30f0*/  @P0 BRA `(.L_x_82) ;  /* 0xfffffffc00c00947 */ /* 0x000fec000383ffff */
.L_x_81:
[----:B------:R-:W-:Y:S05]  /*3100*/  BSYNC.RECONVERGENT B2 ;  /* 0x0000000000027941 */ /* 0x000fea0003800200 */
.L_x_80:
[----:B------:R-:W-:Y:S05]  /*3110*/  @!P1 BRA `(.L_x_79) ;  /* 0x0000000000749947 */ /* 0x000fea0003800000 */
[----:B------:R-:W-:Y:S02]  /*3120*/  ISETP.GE.U32.AND P0, PT, R24, 0x8, PT ;  /* 0x000000081800780c */ /* 0x000fe40003f06070 */
[----:B-1----:R-:W-:-:S04]  /*3130*/  LOP3.LUT R6, R2, 0x7, RZ, 0xc0, !PT ;  /* 0x0000000702067812 */ /* 0x002fc800078ec0ff */
[----:B------:R-:W-:-:S07]  /*3140*/  ISETP.NE.AND P1, PT, R6, RZ, PT ;  /* 0x000000ff0600720c */ /* 0x000fce0003f25270 */
[C---:B0-----:R-:W-:Y:S01]  /*3150*/  @P0 LEA R7, R3.reuse, R4, 0x2 ;  /* 0x0000000403070211 */ /* 0x041fe200078e10ff */
[----:B------:R-:W-:-:S04]  /*3160*/  @P0 VIADD R3, R3, 0x8 ;  /* 0x0000000803030836 */ /* 0x000fc80000000000 */
[----:B------:R-:W0:Y:S04]  /*3170*/  @P0 LDS.128 R8, [R7] ;  /* 0x0000000007080984 */ /* 0x000e280000000c00 */
[----:B------:R-:W1:Y:S01]  /*3180*/  @P0 LDS.128 R12, [R7+0x10] ;  /* 0x00001000070c0984 */ /* 0x000e620000000c00 */
[----:B0-----:R-:W-:-:S04]  /*3190*/  @P0 IADD3 R8, PT, PT, R9, R8, R5 ;  /* 0x0000000809080210 */ /* 0x001fc80007ffe005 */
[----:B------:R-:W-:-:S04]  /*31a0*/  @P0 IADD3 R8, PT, PT, R11, R10, R8 ;  /* 0x0000000a0b080210 */ /* 0x000fc80007ffe008 */
[----:B-1----:R-:W-:-:S04]  /*31b0*/  @P0 IADD3 R8, PT, PT, R13, R12, R8 ;  /* 0x0000000c0d080210 */ /* 0x002fc80007ffe008 */
[----:B------:R-:W-:Y:S01]  /*31c0*/  @P0 IADD3 R5, PT, PT, R15, R14, R8 ;  /* 0x0000000e0f050210 */ /* 0x000fe20007ffe008 */
[----:B------:R-:W-:Y:S06]  /*31d0*/  @!P1 BRA `(.L_x_79) ;  /* 0x0000000000449947 */ /* 0x000fec0003800000 */
[----:B------:R-:W-:Y:S02]  /*31e0*/  ISETP.GE.U32.AND P0, PT, R6, 0x4, PT ;  /* 0x000000040600780c */ /* 0x000fe40003f06070 */
[----:B------:R-:W-:-:S04]  /*31f0*/  LOP3.LUT R2, R2, 0x3, RZ, 0xc0, !PT ;  /* 0x0000000302027812 */ /* 0x000fc800078ec0ff */
[----:B------:R-:W-:-:S07]  /*3200*/  ISETP.NE.AND P1, PT, R2, RZ, PT ;  /* 0x000000ff0200720c */ /* 0x000fce0003f25270 */
[C---:B------:R-:W-:Y:S02]  /*3210*/  @P0 IMAD R8, R3.reuse, 0x4, R4 ;  /* 0x0000000403080824 */ /* 0x040fe400078e0204 */
[----:B------:R-:W-:-:S04]  /*3220*/  @P0 VIADD R3, R3, 0x4 ;  /* 0x0000000403030836 */ /* 0x000fc80000000000 */
[----:B------:R-:W0:Y:S02]  /*3230*/  @P0 LDS.128 R8, [R8] ;  /* 0x0000000008080984 */ /* 0x000e240000000c00 */
[----:B0-----:R-:W-:-:S04]  /*3240*/  @P0 IADD3 R9, PT, PT, R9, R8, R5 ;  /* 0x0000000809090210 */ /* 0x001fc80007ffe005 */
[----:B------:R-:W-:Y:S01]  /*3250*/  @P0 IADD3 R5, PT, PT, R11, R10, R9 ;  /* 0x0000000a0b050210 */ /* 0x000fe20007ffe009 */
[----:B------:R-:W-:Y:S06]  /*3260*/  @!P1 BRA `(.L_x_79) ;  /* 0x0000000000209947 */ /* 0x000fec0003800000 */
[----:B------:R-:W-:Y:S01]  /*3270*/  IMAD R3, R3, 0x4, R4 ;  /* 0x0000000403037824 */ /* 0x000fe200078e0204 */
[----:B------:R-:W-:-:S07]  /*3280*/  IADD3 R2, PT, PT, -R2, RZ, RZ ;  /* 0x000000ff02027210 */ /* 0x000fce0007ffe1ff */
.L_x_83:
[----:B------:R0:W1:Y:S01]  /*3290*/  LDS R4, [R3] ;  /* 0x0000000003047984 */ /* 0x0000620000000800 */
[----:B------:R-:W-:-:S05]  /*32a0*/  VIADD R2, R2, 0x1 ;  /* 0x0000000102027836 */ /* 0x000fca0000000000 */
[----:B------:R-:W-:Y:S01]  /*32b0*/  ISETP.NE.AND P0, PT, R2, RZ, PT ;  /* 0x000000ff0200720c */ /* 0x000fe20003f05270 */
[----:B0-----:R-:W-:Y:S02]  /*32c0*/  VIADD R3, R3, 0x4 ;  /* 0x0000000403037836 */ /* 0x001fe40000000000 */
[----:B-1----:R-:W-:-:S10]  /*32d0*/  IMAD.IADD R5, R4, 0x1, R5 ;  /* 0x0000000104057824 */ /* 0x002fd400078e0205 */
[----:B------:R-:W-:Y:S05]  /*32e0*/  @P0 BRA `(.L_x_83) ;  /* 0xfffffffc00e80947 */ /* 0x000fea000383ffff */
.L_x_79:
[----:B------:R-:W-:Y:S05]  /*32f0*/  BSYNC.RECONVERGENT B1 ;  /* 0x0000000000017941 */ /* 0x000fea0003800200 */
.L_x_78:
[----:B------:R-:W2:Y:S02]  /*3300*/  LDC.64 R2, c[0x0][0x398] ;  /* 0x0000e600ff027b82 */ /* 0x000ea40000000a00 */
[----:B--2---:R-:W-:-:S05]  /*3310*/  IMAD.WIDE R2, R0, 0x4, R2 ;  /* 0x0000000400027825 */ /* 0x004fca00078e0202 */
[----:B------:R2:W-:Y:S02]  /*3320*/  STG.E desc[UR8][R2.64], R5 ;  /* 0x0000000502007986 */ /* 0x0005e4000c101908 */
.L_x_77:
[----:B------:R-:W-:Y:S05]  /*3330*/  BSYNC.RECONVERGENT B0 ;  /* 0x0000000000007941 */ /* 0x000fea0003800200 */
.L_x_76:
[----:B------:R-:W-:Y:S06]  /*3340*/  BAR.SYNC.DEFER_BLOCKING 0x0 ;  /* 0x0000000000007b1d */ /* 0x000fec0000010000 */
[----:B------:R-:W-:Y:S05]  /*3350*/  EXIT ;  /* 0x000000000000794d */ /* 0x000fea0003800000 */
.L_x_84:
[----:B------:R-:W-:-:S00]  /*3360*/  BRA `(.L_x_84) ;  /* 0xfffffffc00fc7947 */ /* 0x000fc0000383ffff */
[----:B------:R-:W-:-:S00]  /*3370*/  NOP ;  /* 0x0000000000007918 */ /* 0x000fc00000000000 */
        /* <DEDUP_REMOVED lines=8> */
.L_x_85:


//--------------------- .nv.shared._Z17devTrianglesCountPiS_iiS_i --------------------------
	.section	.nv.shared._Z17devTrianglesCountPiS_iiS_i,"aw",@nobits
	.sectionflags	@""
	.align	8
.nv.shared._Z17devTrianglesCountPiS_iiS_i:
	.zero		18896


//--------------------- .nv.shared.reserved.0     --------------------------
	.section	.nv.shared.reserved.0,"aw",@nobits
	.weak		__nv_reservedSMEM_offset_0_alias
	.size		__nv_reservedSMEM_offset_0_alias, 0, 64
	.other		__nv_reservedSMEM_offset_0_alias,@"STO_CUDA_RESERVED_SHARED STV_DEFAULT"
__nv_reservedSMEM_offset_0_alias:
	.zero		0
	.zero		64


//--------------------- .nv.constant0._Z17devTrianglesCountPiS_iiS_i --------------------------
	.section	.nv.constant0._Z17devTrianglesCountPiS_iiS_i,"a",@progbits
	.sectionflags	@""
	.align	4
.nv.constant0._Z17devTrianglesCountPiS_iiS_i:
	.zero		932


//--------------------- SYMBOLS --------------------------

	.type		.nv.reservedSmem.offset0,@object
	.size		.nv.reservedSmem.offset0,0x4
	.type		.nv.reservedSmem.cap,@object
	.size		.nv.reservedSmem.cap,0x4
